def matmul_kernel(
    a_ptr,
    b_ptr,
    c_ptr,
    M,
    N,
    K,
    stride_am,
    stride_ak,
    stride_bk,
    stride_bn,
    stride_cm,
    stride_cn,
    BLOCK_M: tl.constexpr,
    BLOCK_N: tl.constexpr,
    BLOCK_K: tl.constexpr,
    GROUP_M: tl.constexpr,
):
    pid = tl.program_id(axis=0)
    num_pid_m = tl.cdiv(M, BLOCK_M)
    num_pid_n = tl.cdiv(N, BLOCK_N)
    num_pid_in_group = GROUP_M * num_pid_n
    group_id = pid // num_pid_in_group
    first_pid_m = group_id * GROUP_M
    group_size_m = min(num_pid_m - first_pid_m, GROUP_M)
    pid_m = first_pid_m + ((pid % num_pid_in_group) % group_size_m)
    pid_n = (pid % num_pid_in_group) // group_size_m

    offs_am = (pid_m * BLOCK_M + tl.arange(0, BLOCK_M)) % M
    offs_bn = (pid_n * BLOCK_N + tl.arange(0, BLOCK_N)) % N
    offs_k = tl.arange(0, BLOCK_K)
    a_ptrs = a_ptr + offs_am[:, None] * stride_am + offs_k[None, :] * stride_ak
    b_ptrs = b_ptr + offs_k[:, None] * stride_bk + offs_bn[None, :] * stride_bn

    acc = tl.zeros((BLOCK_M, BLOCK_N), dtype=tl.float32)
    for kk in range(0, tl.cdiv(K, BLOCK_K)):
        a = tl.load(a_ptrs, mask=offs_k[None, :] < K - kk * BLOCK_K, other=0.0)
        b = tl.load(b_ptrs, mask=offs_k[:, None] < K - kk * BLOCK_K, other=0.0)
        acc = tl.dot(a, b, acc)
        a_ptrs += BLOCK_K * stride_ak
        b_ptrs += BLOCK_K * stride_bk

    c = acc.to(c_ptr.dtype.element_ty)
    offs_cm = pid_m * BLOCK_M + tl.arange(0, BLOCK_M)
    offs_cn = pid_n * BLOCK_N + tl.arange(0, BLOCK_N)
    c_ptrs = c_ptr + offs_cm[:, None] * stride_cm + offs_cn[None, :] * stride_cn
    mask = (offs_cm[:, None] < M) & (offs_cn[None, :] < N)
    tl.store(c_ptrs, c, mask=mask)

# config = {"BLOCK_K": 32, "BLOCK_M": 128, "BLOCK_N": 512, "GROUP_M": 8, "arch": "sm_90", "dtype": "fp8e4m3", "num_ctas": 4, "num_stages": 3, "num_warps": 4}
# arch = sm_90


// ===== COMPILED SASS (sm_90a) =====

	.target	sm_90a

	.elftype	@"ET_EXEC"


//--------------------- .note.nv.tkinfo           --------------------------
	.section	.note.nv.tkinfo,"",@"SHT_NOTE"
	.sectionflags	@"SHF_NOTE_NV_TKINFO"
	.tkinfo
        /*0018*/ 	.word	0x00000002
        /*0030*/ 	.string	""
        /*0030*/ 	.string	"ptxas"
        /*0030*/ 	.string	"Cuda compilation tools, release 13.0, V13.0.88"
        /*0030*/ 	.string	"Build cuda_13.0.r13.0/compiler.36424714_0"
        /*0030*/ 	.string	"-v  -suppress-debug-info  -lineinfo  -arch sm_90a "



//--------------------- .note.nv.cuinfo           --------------------------
	.section	.note.nv.cuinfo,"",@"SHT_NOTE"
	.sectionflags	@"SHF_NOTE_NV_CUINFO"
        /*0018*/ 	.short	0x0002
        /*001a*/ 	.short	0x005a
        /*001c*/ 	.short	0x0082
	.zero		2


//--------------------- .nv.info                  --------------------------
	.section	.nv.info,"",@"SHT_CUDA_INFO"
	.align	4


	//----- nvinfo : EIATTR_REGCOUNT
	.align		4
        /*0000*/ 	.byte	0x04, 0x2f
        /*0002*/ 	.short	(.L_1 - .L_0)
	.align		4
.L_0:
        /*0004*/ 	.word	index@(matmul_kernel)
        /*0008*/ 	.word	0x000000ff


	//----- nvinfo : EIATTR_FRAME_SIZE
	.align		4
.L_1:
        /*000c*/ 	.byte	0x04, 0x11
        /*000e*/ 	.short	(.L_3 - .L_2)
	.align		4
.L_2:
        /*0010*/ 	.word	index@(matmul_kernel)
        /*0014*/ 	.word	0x00000000


	//----- nvinfo : EIATTR_MIN_STACK_SIZE
	.align		4
.L_3:
        /*0018*/ 	.byte	0x04, 0x12
        /*001a*/ 	.short	(.L_5 - .L_4)
	.align		4
.L_4:
        /*001c*/ 	.word	index@(matmul_kernel)
        /*0020*/ 	.word	0x00000000
.L_5:


//--------------------- .nv.compat                --------------------------
	.section	.nv.compat,"",@"SHT_CUDA_COMPAT_INFO"
	.align	4
        /*0000*/ 	.byte	0x02, 0x09, 0x01, 0x00, 0x02, 0x02, 0x04, 0x00, 0x02, 0x05, 0x05, 0x00, 0x03, 0x07, 0x01, 0x01
        /*0010*/ 	.byte	0x02, 0x03, 0x00, 0x00, 0x02, 0x06, 0x01, 0x00, 0x04, 0x0b, 0x08, 0x00, 0x00, 0x00, 0x00, 0x00
        /*0020*/ 	.byte	0x00, 0x00, 0x00, 0x00


//--------------------- .nv.info.matmul_kernel    --------------------------
	.section	.nv.info.matmul_kernel,"",@"SHT_CUDA_INFO"
	.sectionflags	@""
	.align	4


	//----- nvinfo : EIATTR_CUDA_API_VERSION
	.align		4
        /*0000*/ 	.byte	0x04, 0x37
        /*0002*/ 	.short	(.L_7 - .L_6)
.L_6:
        /*0004*/ 	.word	0x00000082


	//----- nvinfo : EIATTR_KPARAM_INFO
	.align		4
.L_7:
        /*0008*/ 	.byte	0x04, 0x17
        /*000a*/ 	.short	(.L_9 - .L_8)
.L_8:
        /*000c*/ 	.word	0x00000000
        /*0010*/ 	.short	0x000d
        /*0012*/ 	.short	0x0048
        /*0014*/ 	.byte	0x00, 0xf4, 0x21, 0x00


	//----- nvinfo : EIATTR_KPARAM_INFO
	.align		4
.L_9:
        /*0018*/ 	.byte	0x04, 0x17
        /*001a*/ 	.short	(.L_11 - .L_10)
.L_10:
        /*001c*/ 	.word	0x00000000
        /*0020*/ 	.short	0x000c
        /*0022*/ 	.short	0x0040
        /*0024*/ 	.byte	0x00, 0xf4, 0x21, 0x00


	//----- nvinfo : EIATTR_KPARAM_INFO
	.align		4
.L_11:
        /*0028*/ 	.byte	0x04, 0x17
        /*002a*/ 	.short	(.L_13 - .L_12)
.L_12:
        /*002c*/ 	.word	0x00000000
        /*0030*/ 	.short	0x000b
        /*0032*/ 	.short	0x0038
        /*0034*/ 	.byte	0x00, 0xf0, 0x11, 0x00


	//----- nvinfo : EIATTR_KPARAM_INFO
	.align		4
.L_13:
        /*0038*/ 	.byte	0x04, 0x17
        /*003a*/ 	.short	(.L_15 - .L_14)
.L_14:
        /*003c*/ 	.word	0x00000000
        /*0040*/ 	.short	0x000a
        /*0042*/ 	.short	0x0034
        /*0044*/ 	.byte	0x00, 0xf0, 0x11, 0x00


	//----- nvinfo : EIATTR_KPARAM_INFO
	.align		4
.L_15:
        /*0048*/ 	.byte	0x04, 0x17
        /*004a*/ 	.short	(.L_17 - .L_16)
.L_16:
        /*004c*/ 	.word	0x00000000
        /*0050*/ 	.short	0x0009
        /*0052*/ 	.short	0x0030
        /*0054*/ 	.byte	0x00, 0xf0, 0x11, 0x00


	//----- nvinfo : EIATTR_KPARAM_INFO
	.align		4
.L_17:
        /*0058*/ 	.byte	0x04, 0x17
        /*005a*/ 	.short	(.L_19 - .L_18)
.L_18:
        /*005c*/ 	.word	0x00000000
        /*0060*/ 	.short	0x0008
        /*0062*/ 	.short	0x002c
        /*0064*/ 	.byte	0x00, 0xf0, 0x11, 0x00


	//----- nvinfo : EIATTR_KPARAM_INFO
	.align		4
.L_19:
        /*0068*/ 	.byte	0x04, 0x17
        /*006a*/ 	.short	(.L_21 - .L_20)
.L_20:
        /*006c*/ 	.word	0x00000000
        /*0070*/ 	.short	0x0007
        /*0072*/ 	.short	0x0028
        /*0074*/ 	.byte	0x00, 0xf0, 0x11, 0x00


	//----- nvinfo : EIATTR_KPARAM_INFO
	.align		4
.L_21:
        /*0078*/ 	.byte	0x04, 0x17
        /*007a*/ 	.short	(.L_23 - .L_22)
.L_22:
        /*007c*/ 	.word	0x00000000
        /*0080*/ 	.short	0x0006
        /*0082*/ 	.short	0x0024
        /*0084*/ 	.byte	0x00, 0xf0, 0x11, 0x00


	//----- nvinfo : EIATTR_KPARAM_INFO
	.align		4
.L_23:
        /*0088*/ 	.byte	0x04, 0x17
        /*008a*/ 	.short	(.L_25 - .L_24)
.L_24:
        /*008c*/ 	.word	0x00000000
        /*0090*/ 	.short	0x0005
        /*0092*/ 	.short	0x0020
        /*0094*/ 	.byte	0x00, 0xf0, 0x11, 0x00


	//----- nvinfo : EIATTR_KPARAM_INFO
	.align		4
.L_25:
        /*0098*/ 	.byte	0x04, 0x17
        /*009a*/ 	.short	(.L_27 - .L_26)
.L_26:
        /*009c*/ 	.word	0x00000000
        /*00a0*/ 	.short	0x0004
        /*00a2*/ 	.short	0x001c
        /*00a4*/ 	.byte	0x00, 0xf0, 0x11, 0x00


	//----- nvinfo : EIATTR_KPARAM_INFO
	.align		4
.L_27:
        /*00a8*/ 	.byte	0x04, 0x17
        /*00aa*/ 	.short	(.L_29 - .L_28)
.L_28:
        /*00ac*/ 	.word	0x00000000
        /*00b0*/ 	.short	0x0003
        /*00b2*/ 	.short	0x0018
        /*00b4*/ 	.byte	0x00, 0xf0, 0x11, 0x00


	//----- nvinfo : EIATTR_KPARAM_INFO
	.align		4
.L_29:
        /*00b8*/ 	.byte	0x04, 0x17
        /*00ba*/ 	.short	(.L_31 - .L_30)
.L_30:
        /*00bc*/ 	.word	0x00000000
        /*00c0*/ 	.short	0x0002
        /*00c2*/ 	.short	0x0010
        /*00c4*/ 	.byte	0x00, 0xf4, 0x21, 0x00


	//----- nvinfo : EIATTR_KPARAM_INFO
	.align		4
.L_31:
        /*00c8*/ 	.byte	0x04, 0x17
        /*00ca*/ 	.short	(.L_33 - .L_32)
.L_32:
        /*00cc*/ 	.word	0x00000000
        /*00d0*/ 	.short	0x0001
        /*00d2*/ 	.short	0x0008
        /*00d4*/ 	.byte	0x00, 0xf4, 0x21, 0x00


	//----- nvinfo : EIATTR_KPARAM_INFO
	.align		4
.L_33:
        /*00d8*/ 	.byte	0x04, 0x17
        /*00da*/ 	.short	(.L_35 - .L_34)
.L_34:
        /*00dc*/ 	.word	0x00000000
        /*00e0*/ 	.short	0x0000
        /*00e2*/ 	.short	0x0000
        /*00e4*/ 	.byte	0x00, 0xf4, 0x21, 0x00


	//----- nvinfo : EIATTR_EXPLICIT_CLUSTER
	.align		4
.L_35:
        /*00e8*/ 	.byte	0x01, 0x3e
	.zero		2


	//----- nvinfo : EIATTR_CTA_PER_CLUSTER
	.align		4
        /*00ec*/ 	.byte	0x04, 0x3d
        /*00ee*/ 	.short	(.L_37 - .L_36)
.L_36:
        /*00f0*/ 	.word	0x00000004
        /*00f4*/ 	.word	0x00000001
        /*00f8*/ 	.word	0x00000001


	//----- nvinfo : EIATTR_SPARSE_MMA_MASK
	.align		4
.L_37:
        /*00fc*/ 	.byte	0x03, 0x50
        /*00fe*/ 	.short	0x0000


	//----- nvinfo : EIATTR_MAXREG_COUNT
	.align		4
        /*0100*/ 	.byte	0x03, 0x1b
        /*0102*/ 	.short	0x00ff


	//----- nvinfo : EIATTR_NUM_BARRIERS
	.align		4
        /*0104*/ 	.byte	0x02, 0x4c
        /*0106*/ 	.byte	0x01
	.zero		1


	//----- nvinfo : EIATTR_MERCURY_ISA_VERSION
	.align		4
        /*0108*/ 	.byte	0x03, 0x5f
        /*010a*/ 	.short	0x0101


	//----- nvinfo : EIATTR_EXIT_INSTR_OFFSETS
	.align		4
        /*010c*/ 	.byte	0x04, 0x1c
        /*010e*/ 	.short	(.L_39 - .L_38)


	//   ....[0]....
.L_38:
        /*0110*/ 	.word	0x0000a050


	//   ....[1]....
        /*0114*/ 	.word	0x0000a070


	//----- nvinfo : EIATTR_REQNTID
	.align		4
.L_39:
        /*0118*/ 	.byte	0x04, 0x10
        /*011a*/ 	.short	(.L_41 - .L_40)
.L_40:
        /*011c*/ 	.word	0x00000080
        /*0120*/ 	.word	0x00000001
        /*0124*/ 	.word	0x00000001


	//----- nvinfo : EIATTR_CBANK_PARAM_SIZE
	.align		4
.L_41:
        /*0128*/ 	.byte	0x03, 0x19
        /*012a*/ 	.short	0x0050


	//----- nvinfo : EIATTR_PARAM_CBANK
	.align		4
        /*012c*/ 	.byte	0x04, 0x0a
        /*012e*/ 	.short	(.L_43 - .L_42)
	.align		4
.L_42:
        /*0130*/ 	.word	index@(.nv.constant0.matmul_kernel)
        /*0134*/ 	.short	0x0210
        /*0136*/ 	.short	0x0050


	//----- nvinfo : EIATTR_SW_WAR
	.align		4
.L_43:
        /*0138*/ 	.byte	0x04, 0x36
        /*013a*/ 	.short	(.L_45 - .L_44)
.L_44:
        /*013c*/ 	.word	0x00000008
.L_45:


//--------------------- .nv.callgraph             --------------------------
	.section	.nv.callgraph,"",@"SHT_CUDA_CALLGRAPH"
	.align	4
	.sectionentsize	8
	.align		4
        /*0000*/ 	.word	0x00000000
	.align		4
        /*0004*/ 	.word	0xffffffff
	.align		4
        /*0008*/ 	.word	0x00000000
	.align		4
        /*000c*/ 	.word	0xfffffffe
	.align		4
        /*0010*/ 	.word	0x00000000
	.align		4
        /*0014*/ 	.word	0xfffffffd
	.align		4
        /*0018*/ 	.word	0x00000000
	.align		4
        /*001c*/ 	.word	0xfffffffc


//--------------------- .text.matmul_kernel       --------------------------
	.section	.text.matmul_kernel,"ax",@progbits
	.align	128
        .global         matmul_kernel
        .type           matmul_kernel,@function
        .size           matmul_kernel,(.L_x_3 - matmul_kernel)
        .other          matmul_kernel,@"STO_CUDA_ENTRY STV_DEFAULT"
matmul_kernel:
.text.matmul_kernel:
[----:B------:R-:W-:Y:S08]  /*0000*/  LDC R1, c[0x0][0x28] ;  /* 0x00000a00ff017b82 */ /* 0x000ff00000000800 */
[----:B------:R-:W0:Y:S01]  /*0010*/  LDC.64 R14, c[0x0][0x228] ;  /* 0x00008a00ff0e7b82 */ /* 0x000e220000000a00 */
[----:B------:R-:W1:Y:S01]  /*0020*/  S2R R250, SR_CgaCtaId ;  /* 0x0000000000fa7919 */ /* 0x000e620000008800 */
[----:B------:R-:W-:Y:S01]  /*0030*/  ULDC.64 UR14, c[0x0][0x208] ;  /* 0x00008200000e7ab9 */ /* 0x000fe20000000a00 */
[----:B------:R-:W-:-:S02]  /*0040*/  CS2R R88, SRZ ;  /* 0x0000000000587805 */ /* 0x000fc4000001ff00 */
[----:B------:R-:W-:Y:S01]  /*0050*/  CS2R R90, SRZ ;  /* 0x00000000005a7805 */ /* 0x000fe2000001ff00 */
[----:B------:R-:W2:Y:S01]  /*0060*/  S2R R160, SR_TID.X ;  /* 0x0000000000a07919 */ /* 0x000ea20000002100 */
[----:B------:R-:W-:Y:S02]  /*0070*/  CS2R R92, SRZ ;  /* 0x00000000005c7805 */ /* 0x000fe4000001ff00 */
[----:B------:R-:W-:Y:S01]  /*0080*/  CS2R R94, SRZ ;  /* 0x00000000005e7805 */ /* 0x000fe2000001ff00 */
[----:B------:R-:W3:Y:S01]  /*0090*/  S2UR UR4, SR_CTAID.X ;  /* 0x00000000000479c3 */ /* 0x000ee20000002500 */
[----:B------:R-:W-:Y:S02]  /*00a0*/  CS2R R96, SRZ ;  /* 0x0000000000607805 */ /* 0x000fe4000001ff00 */
[----:B------:R-:W-:Y:S02]  /*00b0*/  CS2R R98, SRZ ;  /* 0x0000000000627805 */ /* 0x000fe4000001ff00 */
[----:B------:R-:W-:-:S02]  /*00c0*/  CS2R R100, SRZ ;  /* 0x0000000000647805 */ /* 0x000fc4000001ff00 */
[----:B------:R-:W-:Y:S02]  /*00d0*/  CS2R R102, SRZ ;  /* 0x0000000000667805 */ /* 0x000fe4000001ff00 */
[----:B------:R-:W-:Y:S02]  /*00e0*/  CS2R R104, SRZ ;  /* 0x0000000000687805 */ /* 0x000fe4000001ff00 */
[----:B------:R-:W-:Y:S02]  /*00f0*/  CS2R R106, SRZ ;  /* 0x00000000006a7805 */ /* 0x000fe4000001ff00 */
        /* <DEDUP_REMOVED lines=8> */
[----:B------:R-:W-:Y:S01]  /*0180*/  CS2R R124, SRZ ;  /* 0x00000000007c7805 */ /* 0x000fe2000001ff00 */
[----:B0-----:R-:W-:Y:S01]  /*0190*/  VIADD R0, R15, 0x1ff ;  /* 0x000001ff0f007836 */ /* 0x001fe20000000000 */
[----:B------:R-:W-:-:S02]  /*01a0*/  CS2R R126, SRZ ;  /* 0x00000000007e7805 */ /* 0x000fc4000001ff00 */
[----:B------:R-:W-:Y:S02]  /*01b0*/  CS2R R128, SRZ ;  /* 0x0000000000807805 */ /* 0x000fe4000001ff00 */
[----:B------:R-:W-:Y:S02]  /*01c0*/  CS2R R130, SRZ ;  /* 0x0000000000827805 */ /* 0x000fe4000001ff00 */
[----:B------:R-:W-:Y:S02]  /*01d0*/  CS2R R132, SRZ ;  /* 0x0000000000847805 */ /* 0x000fe4000001ff00 */
[----:B------:R-:W-:Y:S02]  /*01e0*/  SHF.R.S32.HI R3, RZ, 0x1f, R0 ;  /* 0x0000001fff037819 */ /* 0x000fe40000011400 */
[----:B------:R-:W-:Y:S02]  /*01f0*/  CS2R R134, SRZ ;  /* 0x0000000000867805 */ /* 0x000fe4000001ff00 */
[----:B------:R-:W-:-:S02]  /*0200*/  CS2R R136, SRZ ;  /* 0x0000000000887805 */ /* 0x000fc4000001ff00 */
[----:B---3--:R-:W-:Y:S01]  /*0210*/  I2FP.F32.U32 R5, UR4 ;  /* 0x0000000400057c45 */ /* 0x008fe20008201000 */
[----:B------:R-:W-:Y:S01]  /*0220*/  ULDC UR4, c[0x0][0x150] ;  /* 0x0000540000047ab9 */ /* 0x000fe20000000800 */
[----:B------:R-:W-:Y:S02]  /*0230*/  LEA.HI R3, R3, R0, RZ, 0x9 ;  /* 0x0000000003037211 */ /* 0x000fe400078f48ff */
[----:B------:R-:W-:Y:S02]  /*0240*/  CS2R R138, SRZ ;  /* 0x00000000008a7805 */ /* 0x000fe4000001ff00 */
[----:B------:R-:W-:Y:S01]  /*0250*/  CS2R R140, SRZ ;  /* 0x00000000008c7805 */ /* 0x000fe2000001ff00 */
[----:B------:R-:W-:Y:S01]  /*0260*/  FMUL R5, R5, UR4 ;  /* 0x0000000405057c20 */ /* 0x000fe20008400000 */
[----:B------:R-:W-:Y:S02]  /*0270*/  SHF.R.S32.HI R3, RZ, 0x9, R3 ;  /* 0x00000009ff037819 */ /* 0x000fe40000011403 */
[----:B------:R-:W-:-:S02]  /*0280*/  CS2R R142, SRZ ;  /* 0x00000000008e7805 */ /* 0x000fc4000001ff00 */
[C---:B-1----:R-:W-:Y:S01]  /*0290*/  R2UR UR4, R250.reuse ;  /* 0x00000000fa0472ca */ /* 0x042fe200000e0000 */
[----:B------:R-:W-:Y:S01]  /*02a0*/  IMAD.SHL.U32 R250, R250, 0x80, RZ ;  /* 0x00000080fafa7824 */ /* 0x000fe200078e00ff */
[----:B--2---:R-:W-:Y:S01]  /*02b0*/  LOP3.LUT R247, R160, 0x7f, RZ, 0xc0, !PT ;  /* 0x0000007fa0f77812 */ /* 0x004fe200078ec0ff */
[----:B------:R-:W-:Y:S01]  /*02c0*/  IMAD.SHL.U32 R4, R3, 0x8, RZ ;  /* 0x0000000803047824 */ /* 0x000fe200078e00ff */
[----:B------:R-:W0:Y:S01]  /*02d0*/  F2I.U32.TRUNC.NTZ R5, R5 ;  /* 0x0000000500057305 */ /* 0x000e22000020f000 */
[----:B------:R-:W-:Y:S02]  /*02e0*/  CS2R R144, SRZ ;  /* 0x0000000000907805 */ /* 0x000fe4000001ff00 */
[----:B------:R-:W-:Y:S02]  /*02f0*/  CS2R R146, SRZ ;  /* 0x0000000000927805 */ /* 0x000fe4000001ff00 */
[----:B------:R-:W-:Y:S02]  /*0300*/  CS2R R148, SRZ ;  /* 0x0000000000947805 */ /* 0x000fe4000001ff00 */
[----:B------:R-:W-:-:S02]  /*0310*/  IABS R7, R4 ;  /* 0x0000000400077213 */ /* 0x000fc40000000000 */
[----:B------:R-:W-:Y:S02]  /*0320*/  CS2R R150, SRZ ;  /* 0x0000000000967805 */ /* 0x000fe4000001ff00 */
[----:B------:R-:W-:Y:S02]  /*0330*/  CS2R R24, SRZ ;  /* 0x0000000000187805 */ /* 0x000fe4000001ff00 */
[----:B------:R-:W-:Y:S01]  /*0340*/  CS2R R26, SRZ ;  /* 0x00000000001a7805 */ /* 0x000fe2000001ff00 */
[----:B------:R-:W1:Y:S01]  /*0350*/  I2F.RP R0, R7 ;  /* 0x0000000700007306 */ /* 0x000e620000209400 */
[----:B------:R-:W-:Y:S02]  /*0360*/  CS2R R28, SRZ ;  /* 0x00000000001c7805 */ /* 0x000fe4000001ff00 */
[----:B------:R-:W-:Y:S02]  /*0370*/  CS2R R30, SRZ ;  /* 0x00000000001e7805 */ /* 0x000fe4000001ff00 */
[----:B------:R-:W-:-:S02]  /*0380*/  CS2R R32, SRZ ;  /* 0x0000000000207805 */ /* 0x000fc4000001ff00 */
[----:B------:R-:W-:Y:S02]  /*0390*/  CS2R R34, SRZ ;  /* 0x0000000000227805 */ /* 0x000fe4000001ff00 */
[----:B------:R-:W-:Y:S02]  /*03a0*/  CS2R R36, SRZ ;  /* 0x0000000000247805 */ /* 0x000fe4000001ff00 */
[----:B------:R-:W-:Y:S02]  /*03b0*/  CS2R R38, SRZ ;  /* 0x0000000000267805 */ /* 0x000fe4000001ff00 */
[----:B0-----:R-:W-:Y:S02]  /*03c0*/  IABS R11, R5 ;  /* 0x00000005000b7213 */ /* 0x001fe40000000000 */
[----:B------:R-:W-:Y:S02]  /*03d0*/  CS2R R40, SRZ ;  /* 0x0000000000287805 */ /* 0x000fe4000001ff00 */
[----:B------:R-:W-:-:S02]  /*03e0*/  CS2R R42, SRZ ;  /* 0x00000000002a7805 */ /* 0x000fc4000001ff00 */
[----:B------:R-:W-:Y:S02]  /*03f0*/  CS2R R44, SRZ ;  /* 0x00000000002c7805 */ /* 0x000fe4000001ff00 */
[----:B------:R-:W-:Y:S02]  /*0400*/  CS2R R46, SRZ ;  /* 0x00000000002e7805 */ /* 0x000fe4000001ff00 */
[----:B------:R-:W-:Y:S02]  /*0410*/  CS2R R48, SRZ ;  /* 0x0000000000307805 */ /* 0x000fe4000001ff00 */
[----:B------:R-:W-:Y:S02]  /*0420*/  CS2R R50, SRZ ;  /* 0x0000000000327805 */ /* 0x000fe4000001ff00 */
[----:B------:R-:W-:Y:S01]  /*0430*/  CS2R R52, SRZ ;  /* 0x0000000000347805 */ /* 0x000fe2000001ff00 */
[----:B-1----:R-:W0:Y:S01]  /*0440*/  MUFU.RCP R0, R0 ;  /* 0x0000000000007308 */ /* 0x002e220000001000 */
        /* <DEDUP_REMOVED lines=15> */
[----:B------:R-:W-:Y:S01]  /*0540*/  CS2R R84, SRZ ;  /* 0x0000000000547805 */ /* 0x000fe2000001ff00 */
[----:B0-----:R-:W-:Y:S01]  /*0550*/  VIADD R2, R0, 0xffffffe ;  /* 0x0ffffffe00027836 */ /* 0x001fe20000000000 */
[----:B------:R-:W-:Y:S02]  /*0560*/  IABS R0, R4 ;  /* 0x0000000400007213 */ /* 0x000fe40000000000 */
[----:B------:R-:W-:Y:S02]  /*0570*/  CS2R R86, SRZ ;  /* 0x0000000000567805 */ /* 0x000fe4000001ff00 */
[----:B------:R-:W-:Y:S01]  /*0580*/  LOP3.LUT R250, R250, 0x180, RZ, 0xc0, !PT ;  /* 0x00000180fafa7812 */ /* 0x000fe200078ec0ff */
[----:B------:R0:W1:Y:S01]  /*0590*/  F2I.FTZ.U32.TRUNC.NTZ R3, R2 ;  /* 0x0000000200037305 */ /* 0x000062000021f000 */
[----:B------:R-:W-:-:S02]  /*05a0*/  IMAD.MOV R0, RZ, RZ, -R0 ;  /* 0x000000ffff007224 */ /* 0x000fc400078e0a00 */
[----:B0-----:R-:W-:Y:S02]  /*05b0*/  IMAD.MOV.U32 R2, RZ, RZ, RZ ;  /* 0x000000ffff027224 */ /* 0x001fe400078e00ff */
[----:B-1----:R-:W-:-:S04]  /*05c0*/  IMAD.MOV R6, RZ, RZ, -R3 ;  /* 0x000000ffff067224 */ /* 0x002fc800078e0a03 */
[----:B------:R-:W-:-:S04]  /*05d0*/  IMAD R9, R6, R7, RZ ;  /* 0x0000000706097224 */ /* 0x000fc800078e02ff */
[----:B------:R-:W-:-:S06]  /*05e0*/  IMAD.HI.U32 R2, R3, R9, R2 ;  /* 0x0000000903027227 */ /* 0x000fcc00078e0002 */
[----:B------:R-:W-:-:S04]  /*05f0*/  IMAD.HI.U32 R2, R2, R11, RZ ;  /* 0x0000000b02027227 */ /* 0x000fc800078e00ff */
[----:B------:R-:W-:-:S05]  /*0600*/  IMAD R0, R2, R0, R11 ;  /* 0x0000000002007224 */ /* 0x000fca00078e020b */
[----:B------:R-:W-:-:S13]  /*0610*/  ISETP.GT.U32.AND P1, PT, R7, R0, PT ;  /* 0x000000000700720c */ /* 0x000fda0003f24070 */
[----:B------:R-:W-:Y:S02]  /*0620*/  @!P1 IMAD.IADD R0, R0, 0x1, -R7 ;  /* 0x0000000100009824 */ /* 0x000fe400078e0a07 */
[----:B------:R-:W-:Y:S01]  /*0630*/  @!P1 VIADD R2, R2, 0x1 ;  /* 0x0000000102029836 */ /* 0x000fe20000000000 */
[----:B------:R-:W-:Y:S02]  /*0640*/  ISETP.NE.AND P1, PT, R4, RZ, PT ;  /* 0x000000ff0400720c */ /* 0x000fe40003f25270 */
[----:B------:R-:W-:Y:S02]  /*0650*/  ISETP.GE.U32.AND P0, PT, R0, R7, PT ;  /* 0x000000070000720c */ /* 0x000fe40003f06070 */
[----:B------:R-:W-:-:S04]  /*0660*/  LOP3.LUT R0, R5, R4, RZ, 0x3c, !PT ;  /* 0x0000000405007212 */ /* 0x000fc800078e3cff */
[----:B------:R-:W-:Y:S01]  /*0670*/  ISETP.GE.AND P2, PT, R0, RZ, PT ;  /* 0x000000ff0000720c */ /* 0x000fe20003f46270 */
[----:B------:R-:W-:-:S05]  /*0680*/  VIADD R0, R14, 0x7f ;  /* 0x0000007f0e007836 */ /* 0x000fca0000000000 */
[----:B------:R-:W-:Y:S01]  /*0690*/  SHF.R.S32.HI R3, RZ, 0x1f, R0 ;  /* 0x0000001fff037819 */ /* 0x000fe20000011400 */
[----:B------:R-:W-:-:S03]  /*06a0*/  @P0 VIADD R2, R2, 0x1 ;  /* 0x0000000102020836 */ /* 0x000fc60000000000 */
[----:B------:R-:W-:-:S03]  /*06b0*/  LEA.HI R3, R3, R0, RZ, 0x7 ;  /* 0x0000000003037211 */ /* 0x000fc600078f38ff */
[----:B------:R-:W-:Y:S01]  /*06c0*/  @!P2 IMAD.MOV R2, RZ, RZ, -R2 ;  /* 0x000000ffff02a224 */ /* 0x000fe200078e0a02 */
[----:B------:R-:W-:-:S05]  /*06d0*/  @!P1 LOP3.LUT R2, RZ, R4, RZ, 0x33, !PT ;  /* 0x00000004ff029212 */ /* 0x000fca00078e33ff */
[----:B------:R-:W-:Y:S02]  /*06e0*/  IMAD.SHL.U32 R6, R2, 0x8, RZ ;  /* 0x0000000802067824 */ /* 0x000fe400078e00ff */
[----:B------:R-:W-:-:S03]  /*06f0*/  IMAD.MOV R2, RZ, RZ, -R2 ;  /* 0x000000ffff027224 */ /* 0x000fc600078e0a02 */
[----:B------:R-:W-:Y:S01]  /*0700*/  LEA.HI.SX32 R3, R3, -R6, 0x19 ;  /* 0x8000000603037211 */ /* 0x000fe200078fcaff */
[----:B------:R-:W-:-:S03]  /*0710*/  IMAD R4, R4, R2, R5 ;  /* 0x0000000204047224 */ /* 0x000fc600078e0205 */
[----:B------:R-:W-:Y:S02]  /*0720*/  VIMNMX R11, R3, 0x8, PT ;  /* 0x00000008030b7848 */ /* 0x000fe40003fe0100 */
[----:B------:R-:W-:Y:S02]  /*0730*/  IABS R9, R4 ;  /* 0x0000000400097213 */ /* 0x000fe40000000000 */
[----:B------:R-:W-:-:S04]  /*0740*/  IABS R7, R11 ;  /* 0x0000000b00077213 */ /* 0x000fc80000000000 */
[----:B------:R-:W0:Y:S08]  /*0750*/  I2F.RP R0, R7 ;  /* 0x0000000700007306 */ /* 0x000e300000209400 */
[----:B0-----:R-:W0:Y:S02]  /*0760*/  MUFU.RCP R0, R0 ;  /* 0x0000000000007308 */ /* 0x001e240000001000 */
[----:B0-----:R-:W-:-:S06]  /*0770*/  VIADD R3, R0, 0xffffffe ;  /* 0x0ffffffe00037836 */ /* 0x001fcc0000000000 */
[----:B------:R-:W0:Y:S02]  /*0780*/  F2I.FTZ.U32.TRUNC.NTZ R3, R3 ;  /* 0x0000000300037305 */ /* 0x000e24000021f000 */
[----:B0-----:R-:W-:-:S04]  /*0790*/  IMAD.MOV R8, RZ, RZ, -R3 ;  /* 0x000000ffff087224 */ /* 0x001fc800078e0a03 */
[----:B------:R-:W-:Y:S01]  /*07a0*/  IMAD.MOV.U32 R2, RZ, RZ, R8 ;  /* 0x000000ffff027224 */ /* 0x000fe200078e0008 */
[----:B------:R-:W-:-:S03]  /*07b0*/  IABS R8, R11 ;  /* 0x0000000b00087213 */ /* 0x000fc60000000000 */
[----:B------:R-:W-:Y:S02]  /*07c0*/  IMAD R5, R2, R7, RZ ;  /* 0x0000000702057224 */ /* 0x000fe400078e02ff */
[----:B------:R-:W-:Y:S02]  /*07d0*/  IMAD.MOV.U32 R2, RZ, RZ, RZ ;  /* 0x000000ffff027224 */ /* 0x000fe400078e00ff */
[----:B------:R-:W-:Y:S02]  /*07e0*/  IMAD.MOV R0, RZ, RZ, -R8 ;  /* 0x000000ffff007224 */ /* 0x000fe400078e0a08 */
[----:B------:R-:W-:Y:S01]  /*07f0*/  IMAD.HI.U32 R2, R3, R5, R2 ;  /* 0x0000000503027227 */ /* 0x000fe200078e0002 */
[----:B------:R-:W-:Y:S01]  /*0800*/  MOV R3, 0x400 ;  /* 0x0000040000037802 */ /* 0x000fe20000000f00 */
[----:B------:R-:W0:Y:S03]  /*0810*/  LDC R5, c[0x0][0x230] ;  /* 0x00008c00ff057b82 */ /* 0x000e260000000800 */
[----:B------:R-:W-:Y:S01]  /*0820*/  R2UR UR12, R3 ;  /* 0x00000000030c72ca */ /* 0x000fe200000e0000 */
[----:B------:R-:W-:-:S04]  /*0830*/  IMAD.HI.U32 R2, R2, R9, RZ ;  /* 0x0000000902027227 */ /* 0x000fc800078e00ff */
[----:B------:R-:W-:-:S05]  /*0840*/  IMAD R0, R2, R0, R9 ;  /* 0x0000000002007224 */ /* 0x000fca00078e0209 */
[----:B------:R-:W-:-:S03]  /*0850*/  ISETP.GT.U32.AND P1, PT, R7, R0, PT ;  /* 0x000000000700720c */ /* 0x000fc60003f24070 */
[----:B------:R-:W-:Y:S01]  /*0860*/  ULEA UR12, UR4, UR12, 0x18 ;  /* 0x0000000c040c7291 */ /* 0x000fe2000f8ec03f */
[----:B0-----:R-:W-:-:S09]  /*0870*/  VIADD R5, R5, 0x1f ;  /* 0x0000001f05057836 */ /* 0x001fd20000000000 */
[----:B------:R-:W-:Y:S02]  /*0880*/  @!P1 IMAD.IADD R0, R0, 0x1, -R7 ;  /* 0x0000000100009824 */ /* 0x000fe400078e0a07 */
[----:B------:R-:W-:Y:S01]  /*0890*/  @!P1 VIADD R2, R2, 0x1 ;  /* 0x0000000102029836 */ /* 0x000fe20000000000 */
[----:B------:R-:W-:Y:S02]  /*08a0*/  ISETP.NE.AND P1, PT, R11, RZ, PT ;  /* 0x000000ff0b00720c */ /* 0x000fe40003f25270 */
[----:B------:R-:W-:Y:S02]  /*08b0*/  ISETP.GE.U32.AND P0, PT, R0, R7, PT ;  /* 0x000000070000720c */ /* 0x000fe40003f06070 */
[----:B------:R-:W-:-:S04]  /*08c0*/  LOP3.LUT R0, R4, R11, RZ, 0x3c, !PT ;  /* 0x0000000b04007212 */ /* 0x000fc800078e3cff */
[----:B------:R-:W-:-:S07]  /*08d0*/  ISETP.GE.AND P2, PT, R0, RZ, PT ;  /* 0x000000ff0000720c */ /* 0x000fce0003f46270 */
[----:B------:R-:W-:Y:S01]  /*08e0*/  @P0 VIADD R2, R2, 0x1 ;  /* 0x0000000102020836 */ /* 0x000fe20000000000 */
[----:B------:R-:W-:-:S05]  /*08f0*/  ISETP.GE.AND P0, PT, R5, 0x20, PT ;  /* 0x000000200500780c */ /* 0x000fca0003f06270 */
[----:B------:R-:W-:Y:S01]  /*0900*/  @!P2 IMAD.MOV R2, RZ, RZ, -R2 ;  /* 0x000000ffff02a224 */ /* 0x000fe200078e0a02 */
[----:B------:R-:W-:-:S05]  /*0910*/  @!P1 LOP3.LUT R2, RZ, R11, RZ, 0x33, !PT ;  /* 0x0000000bff029212 */ /* 0x000fca00078e33ff */
[----:B------:R-:W-:Y:S02]  /*0920*/  IMAD.MOV R0, RZ, RZ, -R2 ;  /* 0x000000ffff007224 */ /* 0x000fe400078e0a02 */
[----:B------:R-:W-:Y:S02]  /*0930*/  IMAD.SHL.U32 R181, R2, 0x200, RZ ;  /* 0x0000020002b57824 */ /* 0x000fe400078e00ff */
[----:B------:R-:W-:-:S04]  /*0940*/  IMAD R0, R11, R0, R4 ;  /* 0x000000000b007224 */ /* 0x000fc800078e0204 */
[----:B------:R-:W-:-:S04]  /*0950*/  IMAD.IADD R0, R6, 0x1, R0 ;  /* 0x0000000106007824 */ /* 0x000fc800078e0200 */
[----:B------:R-:W-:Y:S01]  /*0960*/  IMAD R249, R0, 0x80, R247 ;  /* 0x0000008000f97824 */ /* 0x000fe200078e02f7 */
[----:B------:R-:W-:Y:S06]  /*0970*/  @!P0 BRA `(.L_x_0) ;  /* 0x0000004800b88947 */ /* 0x000fec0003800000 */
[----:B------:R-:W-:Y:S01]  /*0980*/  IABS R19, R14 ;  /* 0x0000000e00137213 */ /* 0x000fe20000000000 */
[----:B------:R-:W-:Y:S01]  /*0990*/  IMAD.SHL.U32 R246, R160, 0x20, RZ ;  /* 0x00000020a0f67824 */ /* 0x000fe200078e00ff */
[----:B------:R-:W-:Y:S01]  /*09a0*/  IABS R0, R15 ;  /* 0x0000000f00007213 */ /* 0x000fe20000000000 */
[----:B------:R-:W-:Y:S01]  /*09b0*/  ULDC UR6, c[0x0][0x240] ;  /* 0x0000900000067ab9 */ /* 0x000fe20000000800 */
[----:B------:R-:W0:Y:S01]  /*09c0*/  I2F.RP R8, R19 ;  /* 0x0000001300087306 */ /* 0x000e220000209400 */
[----:B------:R-:W-:Y:S01]  /*09d0*/  SHF.R.S32.HI R2, RZ, 0x1f, R5 ;  /* 0x0000001fff027819 */ /* 0x000fe20000011405 */
[----:B------:R-:W-:Y:S01]  /*09e0*/  ULDC.64 UR16, c[0x0][0x218] ;  /* 0x0000860000107ab9 */ /* 0x000fe20000000a00 */
[----:B------:R-:W-:Y:S01]  /*09f0*/  SHF.R.U32.HI R10, RZ, 0x5, R160 ;  /* 0x00000005ff0a7819 */ /* 0x000fe200000116a0 */
[----:B------:R-:W-:Y:S01]  /*0a00*/  ULDC UR7, c[0x0][0x234] ;  /* 0x00008d0000077ab9 */ /* 0x000fe20000000800 */
[----:B------:R-:W-:Y:S01]  /*0a10*/  LEA.HI R5, R2, R5, RZ, 0x5 ;  /* 0x0000000502057211 */ /* 0x000fe200078f28ff */
[----:B------:R-:W-:Y:S01]  /*0a20*/  IMAD.MOV.U32 R245, RZ, RZ, RZ ;  /* 0x000000fffff57224 */ /* 0x000fe200078e00ff */
[----:B------:R-:W-:Y:S01]  /*0a30*/  SGXT.U32 R2, R10, 0x2 ;  /* 0x000000020a02781a */ /* 0x000fe20000000000 */
[----:B------:R-:W1:Y:S01]  /*0a40*/  I2F.RP R4, R0 ;  /* 0x0000000000047306 */ /* 0x000e620000209400 */
[----:B------:R-:W-:Y:S01]  /*0a50*/  IMAD.U32 R10, RZ, RZ, UR12 ;  /* 0x0000000cff0a7e24 */ /* 0x000fe2000f8e00ff */
[----:B------:R-:W-:Y:S01]  /*0a60*/  ULDC.64 UR8, c[0x0][0x210] ;  /* 0x0000840000087ab9 */ /* 0x000fe20000000a00 */
[----:B------:R-:W-:Y:S01]  /*0a70*/  LOP3.LUT R16, R181, R250, R2, 0xfe, !PT ;  /* 0x000000fab5107212 */ /* 0x000fe200078efe02 */
[----:B------:R-:W-:Y:S01]  /*0a80*/  IMAD.MOV.U32 R2, RZ, RZ, RZ ;  /* 0x000000ffff027224 */ /* 0x000fe200078e00ff */
[----:B------:R-:W-:-:S02]  /*0a90*/  R2UR UR5, R245 ;  /* 0x00000000f50572ca */ /* 0x000fc400000e0000 */
[----:B------:R-:W-:Y:S02]  /*0aa0*/  CS2R R88, SRZ ;  /* 0x0000000000587805 */ /* 0x000fe4000001ff00 */
[C---:B------:R-:W-:Y:S01]  /*0ab0*/  LOP3.LUT R20, R16.reuse, 0x74, RZ, 0xfc, !PT ;  /* 0x0000007410147812 */ /* 0x040fe200078efcff */
[----:B0-----:R-:W0:Y:S01]  /*0ac0*/  MUFU.RCP R8, R8 ;  /* 0x0000000800087308 */ /* 0x001e220000001000 */
[----:B------:R-:W-:Y:S02]  /*0ad0*/  LOP3.LUT R18, R16, 0x78, RZ, 0xfc, !PT ;  /* 0x0000007810127812 */ /* 0x000fe400078efcff */
[----:B------:R-:W-:Y:S02]  /*0ae0*/  CS2R R90, SRZ ;  /* 0x00000000005a7805 */ /* 0x000fe4000001ff00 */
[----:B------:R-:W-:Y:S02]  /*0af0*/  SHF.R.U32.HI R10, RZ, 0x4, R10 ;  /* 0x00000004ff0a7819 */ /* 0x000fe4000001160a */
[----:B------:R-:W-:-:S02]  /*0b00*/  CS2R R92, SRZ ;  /* 0x00000000005c7805 */ /* 0x000fc4000001ff00 */
[----:B------:R-:W-:Y:S02]  /*0b10*/  ISETP.GE.AND P2, PT, R18, RZ, PT ;  /* 0x000000ff1200720c */ /* 0x000fe40003f46270 */
[----:B------:R-:W-:Y:S02]  /*0b20*/  CS2R R94, SRZ ;  /* 0x00000000005e7805 */ /* 0x000fe4000001ff00 */
[----:B------:R-:W-:Y:S01]  /*0b30*/  SGXT.U32 R244, R10, 0xe ;  /* 0x0000000e0af4781a */ /* 0x000fe20000000000 */
[----:B-1----:R-:W1:Y:S01]  /*0b40*/  MUFU.RCP R4, R4 ;  /* 0x0000000400047308 */ /* 0x002e620000001000 */
[C---:B------:R-:W-:Y:S02]  /*0b50*/  LOP3.LUT R10, R16.reuse, 0x6c, RZ, 0xfc, !PT ;  /* 0x0000006c100a7812 */ /* 0x040fe400078efcff */
[----:B------:R-:W-:Y:S02]  /*0b60*/  CS2R R96, SRZ ;  /* 0x0000000000607805 */ /* 0x000fe4000001ff00 */
[----:B------:R-:W-:-:S02]  /*0b70*/  LOP3.LUT R22, R16, 0x1c, RZ, 0xfc, !PT ;  /* 0x0000001c10167812 */ /* 0x000fc400078efcff */
[----:B------:R-:W-:Y:S02]  /*0b80*/  CS2R R98, SRZ ;  /* 0x0000000000627805 */ /* 0x000fe4000001ff00 */
[----:B------:R-:W-:Y:S02]  /*0b90*/  IABS R17, R10 ;  /* 0x0000000a00117213 */ /* 0x000fe40000000000 */
[----:B------:R-:W-:Y:S02]  /*0ba0*/  CS2R R100, SRZ ;  /* 0x0000000000647805 */ /* 0x000fe4000001ff00 */
[----:B------:R-:W-:Y:S02]  /*0bb0*/  IABS R57, R22 ;  /* 0x0000001600397213 */ /* 0x000fe40000000000 */
[----:B------:R-:W-:Y:S01]  /*0bc0*/  CS2R R102, SRZ ;  /* 0x0000000000667805 */ /* 0x000fe2000001ff00 */
[----:B0-----:R-:W-:Y:S01]  /*0bd0*/  VIADD R6, R8, 0xffffffe ;  /* 0x0ffffffe08067836 */ /* 0x001fe20000000000 */
[----:B------:R-:W-:-:S02]  /*0be0*/  LOP3.LUT R24, R16, 0x18, RZ, 0xfc, !PT ;  /* 0x0000001810187812 */ /* 0x000fc400078efcff */
[----:B------:R-:W-:Y:S02]  /*0bf0*/  CS2R R104, SRZ ;  /* 0x0000000000687805 */ /* 0x000fe4000001ff00 */
[C---:B------:R-:W-:Y:S01]  /*0c00*/  LOP3.LUT R26, R16.reuse, 0x14, RZ, 0xfc, !PT ;  /* 0x00000014101a7812 */ /* 0x040fe200078efcff */
[----:B------:R0:W2:Y:S01]  /*0c10*/  F2I.FTZ.U32.TRUNC.NTZ R7, R6 ;  /* 0x0000000600077305 */ /* 0x0000a2000021f000 */
[----:B------:R-:W-:Y:S02]  /*0c20*/  IABS R59, R24 ;  /* 0x00000018003b7213 */ /* 0x000fe40000000000 */
[----:B------:R-:W-:Y:S02]  /*0c30*/  CS2R R106, SRZ ;  /* 0x00000000006a7805 */ /* 0x000fe4000001ff00 */
[----:B------:R-:W-:Y:S01]  /*0c40*/  LOP3.LUT R28, R16, 0xc, RZ, 0xfc, !PT ;  /* 0x0000000c101c7812 */ /* 0x000fe200078efcff */
[----:B-1----:R-:W-:Y:S01]  /*0c50*/  VIADD R3, R4, 0xffffffe ;  /* 0x0ffffffe04037836 */ /* 0x002fe20000000000 */
[----:B------:R-:W-:-:S02]  /*0c60*/  IABS R4, R249 ;  /* 0x000000f900047213 */ /* 0x000fc40000000000 */
[----:B------:R-:W-:Y:S02]  /*0c70*/  CS2R R108, SRZ ;  /* 0x00000000006c7805 */ /* 0x000fe4000001ff00 */
[----:B------:R-:W-:Y:S02]  /*0c80*/  IABS R61, R26 ;  /* 0x0000001a003d7213 */ /* 0x000fe40000000000 */
[----:B------:R-:W-:Y:S01]  /*0c90*/  CS2R R110, SRZ ;  /* 0x00000000006e7805 */ /* 0x000fe2000001ff00 */
[----:B0-----:R-:W-:Y:S01]  /*0ca0*/  IMAD.MOV.U32 R6, RZ, RZ, RZ ;  /* 0x000000ffff067224 */ /* 0x001fe200078e00ff */
[----:B------:R-:W0:Y:S01]  /*0cb0*/  F2I.FTZ.U32.TRUNC.NTZ R3, R3 ;  /* 0x0000000300037305 */ /* 0x000e22000021f000 */
[----:B------:R-:W-:Y:S02]  /*0cc0*/  IABS R65, R28 ;  /* 0x0000001c00417213 */ /* 0x000fe40000000000 */
[----:B------:R-:W-:Y:S02]  /*0cd0*/  CS2R R112, SRZ ;  /* 0x0000000000707805 */ /* 0x000fe4000001ff00 */
[----:B------:R-:W-:-:S02]  /*0ce0*/  LOP3.LUT R30, R16, 0x8, RZ, 0xfc, !PT ;  /* 0x00000008101e7812 */ /* 0x000fc400078efcff */
[----:B------:R-:W-:Y:S01]  /*0cf0*/  CS2R R114, SRZ ;  /* 0x0000000000727805 */ /* 0x000fe2000001ff00 */
[----:B--2---:R-:W-:Y:S01]  /*0d00*/  IMAD.MOV R12, RZ, RZ, -R7 ;  /* 0x000000ffff0c7224 */ /* 0x004fe200078e0a07 */
[----:B------:R-:W-:Y:S02]  /*0d10*/  IABS R69, R16 ;  /* 0x0000001000457213 */ /* 0x000fe40000000000 */
[----:B------:R-:W-:Y:S02]  /*0d20*/  CS2R R116, SRZ ;  /* 0x0000000000747805 */ /* 0x000fe4000001ff00 */
[----:B------:R-:W-:Y:S01]  /*0d30*/  IABS R67, R30 ;  /* 0x0000001e00437213 */ /* 0x000fe20000000000 */
[----:B------:R-:W-:Y:S01]  /*0d40*/  IMAD R9, R12, R19, RZ ;  /* 0x000000130c097224 */ /* 0x000fe200078e02ff */
[----:B------:R-:W-:Y:S02]  /*0d50*/  LOP3.LUT R12, R16, 0x7c, RZ, 0xfc, !PT ;  /* 0x0000007c100c7812 */ /* 0x000fe400078efcff */
[----:B------:R-:W-:-:S02]  /*0d60*/  CS2R R118, SRZ ;  /* 0x0000000000767805 */ /* 0x000fc4000001ff00 */
[----:B------:R-:W-:Y:S01]  /*0d70*/  R2UR UR4, R244 ;  /* 0x00000000f40472ca */ /* 0x000fe200000e0000 */
[----:B------:R-:W-:Y:S01]  /*0d80*/  IMAD.HI.U32 R6, R7, R9, R6 ;  /* 0x0000000907067227 */ /* 0x000fe200078e0006 */
[----:B------:R-:W-:Y:S02]  /*0d90*/  IABS R8, R12 ;  /* 0x0000000c00087213 */ /* 0x000fe40000000000 */
[----:B------:R-:W-:Y:S02]  /*0da0*/  CS2R R120, SRZ ;  /* 0x0000000000787805 */ /* 0x000fe4000001ff00 */
[----:B------:R-:W-:Y:S01]  /*0db0*/  IABS R9, R18 ;  /* 0x0000001200097213 */ /* 0x000fe20000000000 */
[----:B0-----:R-:W-:Y:S01]  /*0dc0*/  IMAD.MOV R11, RZ, RZ, -R3 ;  /* 0x000000ffff0b7224 */ /* 0x001fe200078e0a03 */
[----:B------:R-:W-:Y:S01]  /*0dd0*/  ISETP.GE.AND P4, PT, R12, RZ, PT ;  /* 0x000000ff0c00720c */ /* 0x000fe20003f86270 */
[----:B------:R-:W-:Y:S01]  /*0de0*/  IMAD.HI.U32 R6, R6, R4, RZ ;  /* 0x0000000406067227 */ /* 0x000fe200078e00ff */
[----:B------:R-:W-:-:S02]  /*0df0*/  LOP3.LUT R12, R16, 0x54, RZ, 0xfc, !PT ;  /* 0x00000054100c7812 */ /* 0x000fc400078efcff */
[----:B------:R-:W-:Y:S02]  /*0e00*/  CS2R R122, SRZ ;  /* 0x00000000007a7805 */ /* 0x000fe4000001ff00 */
[----:B------:R-:W-:Y:S01]  /*0e10*/  LOP3.LUT R18, R16, 0x48, RZ, 0xfc, !PT ;  /* 0x0000004810127812 */ /* 0x000fe200078efcff */
[----:B------:R-:W-:Y:S01]  /*0e20*/  IMAD R7, R11, R0, RZ ;  /* 0x000000000b077224 */ /* 0x000fe200078e02ff */
[----:B------:R-:W-:Y:S01]  /*0e30*/  IABS R11, R20 ;  /* 0x00000014000b7213 */ /* 0x000fe20000000000 */
[----:B------:R-:W-:Y:S01]  /*0e40*/  IMAD.MOV R6, RZ, RZ, -R6 ;  /* 0x000000ffff067224 */ /* 0x000fe200078e0a06 */
[----:B------:R-:W-:Y:S01]  /*0e50*/  IABS R29, R12 ;  /* 0x0000000c001d7213 */ /* 0x000fe20000000000 */
[----:B------:R-:W-:Y:S01]  /*0e60*/  IMAD.HI.U32 R3, R3, R7, R2 ;  /* 0x0000000703037227 */ /* 0x000fe200078e0002 */
[----:B------:R-:W-:Y:S02]  /*0e70*/  SHF.R.S32.HI R2, RZ, 0x2, R160 ;  /* 0x00000002ff027819 */ /* 0x000fe400000114a0 */
[----:B------:R-:W-:-:S02]  /*0e80*/  CS2R R124, SRZ ;  /* 0x00000000007c7805 */ /* 0x000fc4000001ff00 */
[----:B------:R-:W-:Y:S01]  /*0e90*/  IABS R35, R18 ;  /* 0x0000001200237213 */ /* 0x000fe20000000000 */
[----:B------:R-:W-:Y:S01]  /*0ea0*/  IMAD R6, R19, R6, R4 ;  /* 0x0000000613067224 */ /* 0x000fe200078e0204 */
[----:B------:R-:W-:Y:S01]  /*0eb0*/  SGXT R2, R2, 0x1 ;  /* 0x000000010202781a */ /* 0x000fe20000000200 */
[----:B------:R-:W-:Y:S01]  /*0ec0*/  IMAD.HI.U32 R4, R3, R9, RZ ;  /* 0x0000000903047227 */ /* 0x000fe200078e00ff */
[----:B------:R-:W-:Y:S02]  /*0ed0*/  LOP3.LUT R243, R247, 0x10, RZ, 0x3c, !PT ;  /* 0x00000010f7f37812 */ /* 0x000fe400078e3cff */
[----:B------:R-:W-:Y:S02]  /*0ee0*/  CS2R R126, SRZ ;  /* 0x00000000007e7805 */ /* 0x000fe4000001ff00 */
[----:B------:R-:W-:Y:S01]  /*0ef0*/  LOP3.LUT R7, R2, 0x90, RZ, 0xc0, !PT ;  /* 0x0000009002077812 */ /* 0x000fe200078ec0ff */
[----:B------:R-:W-:Y:S01]  /*0f00*/  IMAD.HI.U32 R2, R3, R8, RZ ;  /* 0x0000000803027227 */ /* 0x000fe200078e00ff */
[----:B------:R-:W-:-:S02]  /*0f10*/  ISETP.GT.U32.AND P0, PT, R19, R6, PT ;  /* 0x000000061300720c */ /* 0x000fc40003f04070 */
[----:B------:R-:W-:Y:S02]  /*0f20*/  CS2R R128, SRZ ;  /* 0x0000000000807805 */ /* 0x000fe4000001ff00 */
[----:B------:R-:W-:Y:S01]  /*0f30*/  LOP3.LUT R246, R7, 0xf60, R246, 0xf8, !PT ;  /* 0x00000f6007f67812 */ /* 0x000fe200078ef8f6 */
[----:B------:R-:W-:Y:S01]  /*0f40*/  IMAD.MOV R7, RZ, RZ, -R2 ;  /* 0x000000ffff077224 */ /* 0x000fe200078e0a02 */
[----:B------:R-:W-:Y:S01]  /*0f50*/  CS2R R130, SRZ ;  /* 0x0000000000827805 */ /* 0x000fe2000001ff00 */
[----:B------:R-:W-:Y:S01]  /*0f60*/  IMAD.HI.U32 R2, R3, R11, RZ ;  /* 0x0000000b03027227 */ /* 0x000fe200078e00ff */
[----:B------:R-:W-:Y:S02]  /*0f70*/  CS2R R132, SRZ ;  /* 0x0000000000847805 */ /* 0x000fe4000001ff00 */
[----:B------:R-:W-:Y:S02]  /*0f80*/  CS2R R134, SRZ ;  /* 0x0000000000867805 */ /* 0x000fe4000001ff00 */
[----:B------:R-:W-:Y:S01]  /*0f90*/  CS2R R136, SRZ ;  /* 0x0000000000887805 */ /* 0x000fe2000001ff00 */
[----:B------:R-:W-:Y:S01]  /*0fa0*/  IMAD R7, R0, R7, R8 ;  /* 0x0000000700077224 */ /* 0x000fe200078e0208 */
[----:B------:R-:W-:Y:S01]  /*0fb0*/  LOP3.LUT R8, R16, 0x70, RZ, 0xfc, !PT ;  /* 0x0000007010087812 */ /* 0x000fe200078efcff */
[----:B------:R-:W-:Y:S01]  /*0fc0*/  IMAD.MOV R2, RZ, RZ, -R2 ;  /* 0x000000ffff027224 */ /* 0x000fe200078e0a02 */
[----:B------:R-:W-:Y:S01]  /*0fd0*/  CS2R R138, SRZ ;  /* 0x00000000008a7805 */ /* 0x000fe2000001ff00 */
[----:B------:R-:W-:Y:S01]  /*0fe0*/  @!P0 IMAD.IADD R6, R6, 0x1, -R19 ;  /* 0x0000000106068824 */ /* 0x000fe200078e0a13 */
[C---:B------:R-:W-:Y:S01]  /*0ff0*/  ISETP.GT.U32.AND P1, PT, R0.reuse, R7, PT ;  /* 0x000000070000720c */ /* 0x040fe20003f24070 */
[----:B------:R-:W-:Y:S01]  /*1000*/  IMAD R11, R0, R2, R11 ;  /* 0x00000002000b7224 */ /* 0x000fe200078e020b */
[----:B------:R-:W-:Y:S01]  /*1010*/  IABS R13, R8 ;  /* 0x00000008000d7213 */ /* 0x000fe20000000000 */
[----:B------:R-:W-:Y:S01]  /*1020*/  IMAD.MOV R4, RZ, RZ, -R4 ;  /* 0x000000ffff047224 */ /* 0x000fe200078e0a04 */
[----:B------:R-:W-:-:S02]  /*1030*/  ISETP.GT.U32.AND P0, PT, R19, R6, PT ;  /* 0x000000061300720c */ /* 0x000fc40003f04070 */
[----:B------:R-:W-:Y:S02]  /*1040*/  CS2R R140, SRZ ;  /* 0x00000000008c7805 */ /* 0x000fe4000001ff00 */
[C---:B------:R-:W-:Y:S01]  /*1050*/  ISETP.GT.U32.AND P6, PT, R0.reuse, R11, PT ;  /* 0x0000000b0000720c */ /* 0x040fe20003fc4070 */
[C---:B------:R-:W-:Y:S01]  /*1060*/  IMAD R9, R0.reuse, R4, R9 ;  /* 0x0000000400097224 */ /* 0x040fe200078e0209 */
[----:B------:R-:W-:Y:S01]  /*1070*/  CS2R R142, SRZ ;  /* 0x00000000008e7805 */ /* 0x000fe2000001ff00 */
[----:B------:R-:W-:Y:S01]  /*1080*/  IMAD.HI.U32 R4, R3, R17, RZ ;  /* 0x0000001103047227 */ /* 0x000fe200078e00ff */
[----:B------:R-:W-:Y:S02]  /*1090*/  CS2R R144, SRZ ;  /* 0x0000000000907805 */ /* 0x000fe4000001ff00 */
[----:B------:R-:W-:Y:S02]  /*10a0*/  CS2R R146, SRZ ;  /* 0x0000000000927805 */ /* 0x000fe4000001ff00 */
[----:B------:R-:W-:Y:S01]  /*10b0*/  ISETP.GT.U32.AND P5, PT, R0, R9, PT ;  /* 0x000000090000720c */ /* 0x000fe20003fa4070 */
[----:B------:R-:W-:Y:S01]  /*10c0*/  @!P1 IMAD.IADD R7, R7, 0x1, -R0 ;  /* 0x0000000107079824 */ /* 0x000fe200078e0a00 */
[----:B------:R-:W-:Y:S01]  /*10d0*/  ISETP.GE.AND P1, PT, R249, RZ, PT ;  /* 0x000000fff900720c */ /* 0x000fe20003f26270 */
[----:B------:R-:W-:Y:S01]  /*10e0*/  IMAD.HI.U32 R2, R3, R13, RZ ;  /* 0x0000000d03027227 */ /* 0x000fe200078e00ff */
[----:B------:R-:W-:-:S02]  /*10f0*/  CS2R R148, SRZ ;  /* 0x0000000000947805 */ /* 0x000fc4000001ff00 */
[----:B------:R-:W-:Y:S02]  /*1100*/  CS2R R150, SRZ ;  /* 0x0000000000967805 */ /* 0x000fe4000001ff00 */
[----:B------:R-:W-:Y:S01]  /*1110*/  ISETP.GT.U32.AND P3, PT, R0, R7, PT ;  /* 0x000000070000720c */ /* 0x000fe20003f64070 */
[----:B------:R-:W-:Y:S01]  /*1120*/  @!P0 IMAD.IADD R6, R6, 0x1, -R19 ;  /* 0x0000000106068824 */ /* 0x000fe200078e0a13 */
[----:B------:R-:W-:Y:S01]  /*1130*/  ISETP.NE.AND P0, PT, R14, RZ, PT ;  /* 0x000000ff0e00720c */ /* 0x000fe20003f05270 */
[----:B------:R-:W-:Y:S01]  /*1140*/  IMAD.MOV R4, RZ, RZ, -R4 ;  /* 0x000000ffff047224 */ /* 0x000fe200078e0a04 */
[----:B------:R-:W-:Y:S01]  /*1150*/  CS2R R70, SRZ ;  /* 0x0000000000467805 */ /* 0x000fe2000001ff00 */
[----:B------:R-:W-:Y:S01]  /*1160*/  IMAD.MOV R2, RZ, RZ, -R2 ;  /* 0x000000ffff027224 */ /* 0x000fe200078e0a02 */
[----:B------:R-:W-:Y:S01]  /*1170*/  CS2R R72, SRZ ;  /* 0x0000000000487805 */ /* 0x000fe2000001ff00 */
[--C-:B------:R-:W-:Y:S01]  /*1180*/  @!P6 IMAD.IADD R11, R11, 0x1, -R0.reuse ;  /* 0x000000010b0be824 */ /* 0x100fe200078e0a00 */
[----:B------:R-:W-:Y:S01]  /*1190*/  CS2R R74, SRZ ;  /* 0x00000000004a7805 */ /* 0x000fe2000001ff00 */
[----:B------:R-:W-:Y:S01]  /*11a0*/  IMAD R17, R0, R4, R17 ;  /* 0x0000000400117224 */ /* 0x000fe200078e0211 */
[----:B------:R-:W-:Y:S01]  /*11b0*/  LOP3.LUT R4, R16, 0x68, RZ, 0xfc, !PT ;  /* 0x0000006810047812 */ /* 0x000fe200078efcff */
[C---:B------:R-:W-:Y:S01]  /*11c0*/  IMAD R13, R0.reuse, R2, R13 ;  /* 0x00000002000d7224 */ /* 0x040fe200078e020d */
[----:B------:R-:W-:Y:S01]  /*11d0*/  ISETP.GT.U32.AND P6, PT, R0, R11, PT ;  /* 0x0000000b0000720c */ /* 0x000fe20003fc4070 */
[----:B------:R-:W-:Y:S01]  /*11e0*/  @!P3 IMAD.IADD R7, R7, 0x1, -R0 ;  /* 0x000000010707b824 */ /* 0x000fe200078e0a00 */
[----:B------:R-:W-:Y:S01]  /*11f0*/  IABS R19, R4 ;  /* 0x0000000400137213 */ /* 0x000fe20000000000 */
[----:B------:R-:W-:Y:S01]  /*1200*/  IMAD.MOV.U32 R2, RZ, RZ, R6 ;  /* 0x000000ffff027224 */ /* 0x000fe200078e0006 */
[----:B------:R-:W-:Y:S01]  /*1210*/  LOP3.LUT R6, R16, 0x60, RZ, 0xfc, !PT ;  /* 0x0000006010067812 */ /* 0x000fe200078efcff */
[----:B------:R-:W-:Y:S01]  /*1220*/  @!P4 IMAD.MOV R7, RZ, RZ, -R7 ;  /* 0x000000ffff07c224 */ /* 0x000fe200078e0a07 */
[C---:B------:R-:W-:Y:S01]  /*1230*/  ISETP.GT.U32.AND P4, PT, R0.reuse, R17, PT ;  /* 0x000000110000720c */ /* 0x040fe20003f84070 */
[----:B------:R-:W-:Y:S01]  /*1240*/  @!P1 IMAD.MOV R2, RZ, RZ, -R2 ;  /* 0x000000ffff029224 */ /* 0x000fe200078e0a02 */
[----:B------:R-:W-:Y:S01]  /*1250*/  @!P0 LOP3.LUT R2, RZ, R14, RZ, 0x33, !PT ;  /* 0x0000000eff028212 */ /* 0x000fe200078e33ff */
[----:B------:R-:W-:Y:S01]  /*1260*/  @!P5 IMAD.IADD R9, R9, 0x1, -R0 ;  /* 0x000000010909d824 */ /* 0x000fe200078e0a00 */
[----:B------:R-:W-:-:S02]  /*1270*/  ISETP.GT.U32.AND P0, PT, R0, R13, PT ;  /* 0x0000000d0000720c */ /* 0x000fc40003f04070 */
[----:B------:R-:W-:Y:S02]  /*1280*/  CS2R R76, SRZ ;  /* 0x00000000004c7805 */ /* 0x000fe4000001ff00 */
[----:B------:R-:W-:Y:S01]  /*1290*/  ISETP.GE.AND P1, PT, R20, RZ, PT ;  /* 0x000000ff1400720c */ /* 0x000fe20003f26270 */
[--C-:B------:R-:W-:Y:S01]  /*12a0*/  @!P6 IMAD.IADD R11, R11, 0x1, -R0.reuse ;  /* 0x000000010b0be824 */ /* 0x100fe200078e0a00 */
[----:B------:R-:W-:Y:S01]  /*12b0*/  ISETP.GE.AND P6, PT, R4, RZ, PT ;  /* 0x000000ff0400720c */ /* 0x000fe20003fc6270 */
[----:B------:R-:W-:Y:S01]  /*12c0*/  IMAD R2, R2, UR7, RZ ;  /* 0x0000000702027c24 */ /* 0x000fe2000f8e02ff */
[----:B------:R-:W-:Y:S02]  /*12d0*/  ISETP.GT.U32.AND P5, PT, R0, R9, PT ;  /* 0x000000090000720c */ /* 0x000fe40003fa4070 */
[----:B------:R-:W-:Y:S02]  /*12e0*/  CS2R R78, SRZ ;  /* 0x00000000004e7805 */ /* 0x000fe4000001ff00 */
[----:B------:R-:W-:Y:S01]  /*12f0*/  LOP3.LUT R4, R16, 0x64, RZ, 0xfc, !PT ;  /* 0x0000006410047812 */ /* 0x000fe200078efcff */
[----:B------:R-:W-:Y:S01]  /*1300*/  @!P4 IMAD.IADD R17, R17, 0x1, -R0 ;  /* 0x000000011111c824 */ /* 0x000fe200078e0a00 */
[----:B------:R-:W-:-:S02]  /*1310*/  IABS R23, R6 ;  /* 0x0000000600177213 */ /* 0x000fc40000000000 */
[----:B------:R-:W-:Y:S02]  /*1320*/  CS2R R80, SRZ ;  /* 0x0000000000507805 */ /* 0x000fe4000001ff00 */
[----:B------:R-:W-:Y:S01]  /*1330*/  IABS R21, R4 ;  /* 0x0000000400157213 */ /* 0x000fe20000000000 */
[----:B------:R-:W-:Y:S01]  /*1340*/  @!P0 IMAD.IADD R13, R13, 0x1, -R0 ;  /* 0x000000010d0d8824 */ /* 0x000fe200078e0a00 */
[----:B------:R-:W-:Y:S01]  /*1350*/  ISETP.GE.AND P0, PT, R4, RZ, PT ;  /* 0x000000ff0400720c */ /* 0x000fe20003f06270 */
[----:B------:R-:W-:Y:S01]  /*1360*/  IMAD.HI.U32 R4, R3, R19, RZ ;  /* 0x0000001303047227 */ /* 0x000fe200078e00ff */
[----:B------:R-:W-:Y:S02]  /*1370*/  ISETP.GT.U32.AND P4, PT, R0, R17, PT ;  /* 0x000000110000720c */ /* 0x000fe40003f84070 */
[----:B------:R-:W-:Y:S02]  /*1380*/  CS2R R82, SRZ ;  /* 0x0000000000527805 */ /* 0x000fe4000001ff00 */
[----:B------:R-:W-:Y:S01]  /*1390*/  ISETP.GE.AND P3, PT, R8, RZ, PT ;  /* 0x000000ff0800720c */ /* 0x000fe20003f66270 */
[----:B------:R-:W-:Y:S01]  /*13a0*/  IMAD.MOV R4, RZ, RZ, -R4 ;  /* 0x000000ffff047224 */ /* 0x000fe200078e0a04 */
[----:B------:R-:W-:Y:S01]  /*13b0*/  LOP3.LUT R8, R16, 0x5c, RZ, 0xfc, !PT ;  /* 0x0000005c10087812 */ /* 0x000fe200078efcff */
[--C-:B------:R-:W-:Y:S01]  /*13c0*/  @!P5 IMAD.IADD R9, R9, 0x1, -R0.reuse ;  /* 0x000000010909d824 */ /* 0x100fe200078e0a00 */
[----:B------:R-:W-:Y:S01]  /*13d0*/  ISETP.GE.AND P5, PT, R10, RZ, PT ;  /* 0x000000ff0a00720c */ /* 0x000fe20003fa6270 */
[----:B------:R-:W-:Y:S01]  /*13e0*/  IMAD R19, R0, R4, R19 ;  /* 0x0000000400137224 */ /* 0x000fe200078e0213 */
[----:B------:R-:W-:Y:S01]  /*13f0*/  LOP3.LUT R10, R16, 0x58, RZ, 0xfc, !PT ;  /* 0x00000058100a7812 */ /* 0x000fe200078efcff */
[----:B------:R-:W-:Y:S01]  /*1400*/  @!P2 IMAD.MOV R9, RZ, RZ, -R9 ;  /* 0x000000ffff09a224 */ /* 0x000fe200078e0a09 */
[----:B------:R-:W-:Y:S01]  /*1410*/  ISETP.GT.U32.AND P2, PT, R0, R13, PT ;  /* 0x0000000d0000720c */ /* 0x000fe20003f44070 */
[----:B------:R-:W-:Y:S01]  /*1420*/  @!P1 IMAD.MOV R11, RZ, RZ, -R11 ;  /* 0x000000ffff0b9224 */ /* 0x000fe200078e0a0b */
[----:B------:R-:W-:Y:S01]  /*1430*/  ISETP.GE.AND P1, PT, R6, RZ, PT ;  /* 0x000000ff0600720c */ /* 0x000fe20003f26270 */
[----:B------:R-:W-:Y:S01]  /*1440*/  @!P4 IMAD.IADD R17, R17, 0x1, -R0 ;  /* 0x000000011111c824 */ /* 0x000fe200078e0a00 */
[----:B------:R-:W-:Y:S01]  /*1450*/  ISETP.GT.U32.AND P4, PT, R0, R19, PT ;  /* 0x000000130000720c */ /* 0x000fe20003f84070 */
[----:B------:R-:W-:Y:S01]  /*1460*/  IMAD.HI.U32 R6, R3, R23, RZ ;  /* 0x0000001703067227 */ /* 0x000fe200078e00ff */
[----:B------:R-:W-:-:S02]  /*1470*/  IABS R27, R10 ;  /* 0x0000000a001b7213 */ /* 0x000fc40000000000 */
[----:B------:R-:W-:Y:S02]  /*1480*/  CS2R R84, SRZ ;  /* 0x0000000000547805 */ /* 0x000fe4000001ff00 */
[----:B------:R-:W-:Y:S01]  /*1490*/  IABS R25, R8 ;  /* 0x0000000800197213 */ /* 0x000fe20000000000 */
[----:B------:R-:W-:Y:S01]  /*14a0*/  IMAD.HI.U32 R4, R3, R21, RZ ;  /* 0x0000001503047227 */ /* 0x000fe200078e00ff */
[C---:B------:R-:W-:Y:S02]  /*14b0*/  LOP3.LUT R14, R16.reuse, 0x50, RZ, 0xfc, !PT ;  /* 0x00000050100e7812 */ /* 0x040fe400078efcff */
[----:B------:R-:W-:Y:S02]  /*14c0*/  CS2R R86, SRZ ;  /* 0x0000000000567805 */ /* 0x000fe4000001ff00 */
[----:B------:R-:W-:Y:S01]  /*14d0*/  LOP3.LUT R20, R16, 0x20, RZ, 0xfc, !PT ;  /* 0x0000002010147812 */ /* 0x000fe200078efcff */
[----:B------:R-:W-:Y:S01]  /*14e0*/  IMAD.MOV R6, RZ, RZ, -R6 ;  /* 0x000000ffff067224 */ /* 0x000fe200078e0a06 */
[----:B------:R-:W-:Y:S01]  /*14f0*/  IABS R31, R14 ;  /* 0x0000000e001f7213 */ /* 0x000fe20000000000 */
[----:B------:R-:W-:Y:S01]  /*1500*/  IMAD.MOV R4, RZ, RZ, -R4 ;  /* 0x000000ffff047224 */ /* 0x000fe200078e0a04 */
[----:B------:R-:W-:Y:S01]  /*1510*/  IABS R55, R20 ;  /* 0x0000001400377213 */ /* 0x000fe20000000000 */
[----:B------:R-:W-:Y:S01]  /*1520*/  IMAD R23, R0, R6, R23 ;  /* 0x0000000600177224 */ /* 0x000fe200078e0217 */
[----:B------:R-:W-:Y:S01]  /*1530*/  SHF.R.S32.HI R5, RZ, 0x5, R5 ;  /* 0x00000005ff057819 */ /* 0x000fe20000011405 */
[--C-:B------:R-:W-:Y:S01]  /*1540*/  @!P2 IMAD.IADD R13, R13, 0x1, -R0.reuse ;  /* 0x000000010d0da824 */ /* 0x100fe200078e0a00 */
[----:B------:R-:W-:Y:S01]  /*1550*/  ISETP.GE.AND P2, PT, R8, RZ, PT ;  /* 0x000000ff0800720c */ /* 0x000fe20003f46270 */
[C---:B------:R-:W-:Y:S01]  /*1560*/  IMAD R21, R0.reuse, R4, R21 ;  /* 0x0000000400157224 */ /* 0x040fe200078e0215 */
[----:B------:R-:W-:Y:S01]  /*1570*/  UMOV UR7, 0x3fffffef ;  /* 0x3fffffef00077882 */ /* 0x000fe20000000000 */
[----:B------:R-:W-:Y:S01]  /*1580*/  @!P4 IMAD.IADD R19, R19, 0x1, -R0 ;  /* 0x000000011313c824 */ /* 0x000fe200078e0a00 */
[----:B------:R-:W-:Y:S01]  /*1590*/  ULDC UR13, c[0x0][0x238] ;  /* 0x00008e00000d7ab9 */ /* 0x000fe20000000800 */
[----:B------:R-:W-:Y:S01]  /*15a0*/  @!P5 IMAD.MOV R17, RZ, RZ, -R17 ;  /* 0x000000ffff11d224 */ /* 0x000fe200078e0a11 */
[C---:B------:R-:W-:Y:S01]  /*15b0*/  ISETP.GT.U32.AND P5, PT, R0.reuse, R23, PT ;  /* 0x000000170000720c */ /* 0x040fe20003fa4070 */
[----:B------:R-:W-:Y:S01]  /*15c0*/  @!P3 IMAD.MOV R13, RZ, RZ, -R13 ;  /* 0x000000ffff0db224 */ /* 0x000fe200078e0a0d */
[C---:B------:R-:W-:Y:S01]  /*15d0*/  ISETP.GT.U32.AND P4, PT, R0.reuse, R19, PT ;  /* 0x000000130000720c */ /* 0x040fe20003f84070 */
[----:B------:R-:W-:Y:S01]  /*15e0*/  IMAD.HI.U32 R6, R3, R27, RZ ;  /* 0x0000001b03067227 */ /* 0x000fe200078e00ff */
[----:B------:R-:W-:Y:S01]  /*15f0*/  ISETP.GT.U32.AND P3, PT, R0, R21, PT ;  /* 0x000000150000720c */ /* 0x000fe20003f64070 */
[----:B------:R-:W-:-:S02]  /*1600*/  UMOV UR11, 0xc0000010 ;  /* 0xc0000010000b7882 */ /* 0x000fc40000000000 */
[----:B------:R-:W-:-:S04]  /*1610*/  IMAD.HI.U32 R4, R3, R25, RZ ;  /* 0x0000001903047227 */ /* 0x000fc800078e00ff */
[----:B------:R-:W-:Y:S02]  /*1620*/  IMAD.MOV R6, RZ, RZ, -R6 ;  /* 0x000000ffff067224 */ /* 0x000fe400078e0a06 */
[----:B------:R-:W-:Y:S02]  /*1630*/  @!P5 IMAD.IADD R23, R23, 0x1, -R0 ;  /* 0x000000011717d824 */ /* 0x000fe400078e0a00 */
[----:B------:R-:W-:Y:S02]  /*1640*/  IMAD.MOV R4, RZ, RZ, -R4 ;  /* 0x000000ffff047224 */ /* 0x000fe400078e0a04 */
[C---:B------:R-:W-:Y:S01]  /*1650*/  IMAD R27, R0.reuse, R6, R27 ;  /* 0x00000006001b7224 */ /* 0x040fe200078e021b */
[----:B------:R-:W-:Y:S01]  /*1660*/  ISETP.GT.U32.AND P5, PT, R0, R23, PT ;  /* 0x000000170000720c */ /* 0x000fe20003fa4070 */
[--C-:B------:R-:W-:Y:S02]  /*1670*/  @!P4 IMAD.IADD R19, R19, 0x1, -R0.reuse ;  /* 0x000000011313c824 */ /* 0x100fe400078e0a00 */
[----:B------:R-:W-:-:S02]  /*1680*/  @!P3 IMAD.IADD R21, R21, 0x1, -R0 ;  /* 0x000000011515b824 */ /* 0x000fc400078e0a00 */
[C---:B------:R-:W-:Y:S02]  /*1690*/  IMAD R25, R0.reuse, R4, R25 ;  /* 0x0000000400197224 */ /* 0x040fe400078e0219 */
[----:B------:R-:W-:Y:S01]  /*16a0*/  @!P6 IMAD.MOV R19, RZ, RZ, -R19 ;  /* 0x000000ffff13e224 */ /* 0x000fe200078e0a13 */
[C---:B------:R-:W-:Y:S01]  /*16b0*/  ISETP.GT.U32.AND P3, PT, R0.reuse, R21, PT ;  /* 0x000000150000720c */ /* 0x040fe20003f64070 */
[C---:B------:R-:W-:Y:S01]  /*16c0*/  IMAD.HI.U32 R4, R3.reuse, R31, RZ ;  /* 0x0000001f03047227 */ /* 0x040fe200078e00ff */
[C---:B------:R-:W-:Y:S02]  /*16d0*/  ISETP.GT.U32.AND P6, PT, R0.reuse, R27, PT ;  /* 0x0000001b0000720c */ /* 0x040fe40003fc4070 */
[----:B------:R-:W-:Y:S01]  /*16e0*/  ISETP.GT.U32.AND P4, PT, R0, R25, PT ;  /* 0x000000190000720c */ /* 0x000fe20003f84070 */
[----:B------:R-:W-:-:S04]  /*16f0*/  IMAD.HI.U32 R8, R3, R29, RZ ;  /* 0x0000001d03087227 */ /* 0x000fc800078e00ff */
[----:B------:R-:W-:Y:S02]  /*1700*/  IMAD.MOV R4, RZ, RZ, -R4 ;  /* 0x000000ffff047224 */ /* 0x000fe400078e0a04 */
[----:B------:R-:W-:Y:S02]  /*1710*/  IMAD.MOV R8, RZ, RZ, -R8 ;  /* 0x000000ffff087224 */ /* 0x000fe400078e0a08 */
[C---:B------:R-:W-:Y:S02]  /*1720*/  IMAD R31, R0.reuse, R4, R31 ;  /* 0x00000004001f7224 */ /* 0x040fe400078e021f */
[----:B------:R-:W-:Y:S01]  /*1730*/  IMAD R29, R0, R8, R29 ;  /* 0x00000008001d7224 */ /* 0x000fe200078e021d */
[----:B------:R-:W-:Y:S01]  /*1740*/  LOP3.LUT R8, R16, 0x4c, RZ, 0xfc, !PT ;  /* 0x0000004c10087812 */ /* 0x000fe200078efcff */
[--C-:B------:R-:W-:Y:S01]  /*1750*/  @!P5 IMAD.IADD R23, R23, 0x1, -R0.reuse ;  /* 0x000000011717d824 */ /* 0x100fe200078e0a00 */
[----:B------:R-:W-:Y:S01]  /*1760*/  ISETP.GT.U32.AND P5, PT, R0, R31, PT ;  /* 0x0000001f0000720c */ /* 0x000fe20003fa4070 */
[--C-:B------:R-:W-:Y:S01]  /*1770*/  @!P3 IMAD.IADD R21, R21, 0x1, -R0.reuse ;  /* 0x000000011515b824 */ /* 0x100fe200078e0a00 */
[----:B------:R-:W-:Y:S01]  /*1780*/  IABS R33, R8 ;  /* 0x0000000800217213 */ /* 0x000fe20000000000 */
[----:B------:R-:W-:Y:S01]  /*1790*/  @!P6 IMAD.IADD R27, R27, 0x1, -R0 ;  /* 0x000000011b1be824 */ /* 0x000fe200078e0a00 */
[----:B------:R-:W-:Y:S01]  /*17a0*/  ISETP.GE.AND P6, PT, R10, RZ, PT ;  /* 0x000000ff0a00720c */ /* 0x000fe20003fc6270 */
[----:B------:R-:W-:Y:S01]  /*17b0*/  @!P0 IMAD.MOV R21, RZ, RZ, -R21 ;  /* 0x000000ffff158224 */ /* 0x000fe200078e0a15 */
[C---:B------:R-:W-:Y:S01]  /*17c0*/  ISETP.GT.U32.AND P3, PT, R0.reuse, R29, PT ;  /* 0x0000001d0000720c */ /* 0x040fe20003f64070 */
[----:B------:R-:W-:Y:S01]  /*17d0*/  IMAD.HI.U32 R4, R3, R33, RZ ;  /* 0x0000002103047227 */ /* 0x000fe200078e00ff */
[----:B------:R-:W-:-:S02]  /*17e0*/  ISETP.GT.U32.AND P0, PT, R0, R27, PT ;  /* 0x0000001b0000720c */ /* 0x000fc40003f04070 */
[----:B------:R-:W-:Y:S01]  /*17f0*/  LOP3.LUT R10, R16, 0x34, RZ, 0xfc, !PT ;  /* 0x00000034100a7812 */ /* 0x000fe200078efcff */
[----:B------:R-:W-:-:S03]  /*1800*/  IMAD.HI.U32 R6, R3, R35, RZ ;  /* 0x0000002303067227 */ /* 0x000fc600078e00ff */
[----:B------:R-:W-:Y:S01]  /*1810*/  IABS R45, R10 ;  /* 0x0000000a002d7213 */ /* 0x000fe20000000000 */
[----:B------:R-:W-:Y:S02]  /*1820*/  IMAD.MOV R4, RZ, RZ, -R4 ;  /* 0x000000ffff047224 */ /* 0x000fe400078e0a04 */
[----:B------:R-:W-:Y:S02]  /*1830*/  @!P5 IMAD.IADD R31, R31, 0x1, -R0 ;  /* 0x000000011f1fd824 */ /* 0x000fe400078e0a00 */
[----:B------:R-:W-:Y:S02]  /*1840*/  IMAD.MOV R6, RZ, RZ, -R6 ;  /* 0x000000ffff067224 */ /* 0x000fe400078e0a06 */
[C---:B------:R-:W-:Y:S01]  /*1850*/  IMAD R33, R0.reuse, R4, R33 ;  /* 0x0000000400217224 */ /* 0x040fe200078e0221 */
[C---:B------:R-:W-:Y:S01]  /*1860*/  ISETP.GT.U32.AND P5, PT, R0.reuse, R31, PT ;  /* 0x0000001f0000720c */ /* 0x040fe20003fa4070 */
[----:B------:R-:W-:Y:S01]  /*1870*/  IMAD R35, R0, R6, R35 ;  /* 0x0000000600237224 */ /* 0x000fe200078e0223 */
[----:B------:R-:W-:Y:S01]  /*1880*/  LOP3.LUT R4, R16, 0x44, RZ, 0xfc, !PT ;  /* 0x0000004410047812 */ /* 0x000fe200078efcff */
[--C-:B------:R-:W-:Y:S01]  /*1890*/  @!P0 IMAD.IADD R27, R27, 0x1, -R0.reuse ;  /* 0x000000011b1b8824 */ /* 0x100fe200078e0a00 */
[C---:B------:R-:W-:Y:S01]  /*18a0*/  ISETP.GT.U32.AND P0, PT, R0.reuse, R33, PT ;  /* 0x000000210000720c */ /* 0x040fe20003f04070 */
[--C-:B------:R-:W-:Y:S01]  /*18b0*/  @!P4 IMAD.IADD R25, R25, 0x1, -R0.reuse ;  /* 0x000000011919c824 */ /* 0x100fe200078e0a00 */
[----:B------:R-:W-:Y:S01]  /*18c0*/  IABS R37, R4 ;  /* 0x0000000400257213 */ /* 0x000fe20000000000 */
[----:B------:R-:W-:Y:S01]  /*18d0*/  @!P6 IMAD.MOV R27, RZ, RZ, -R27 ;  /* 0x000000ffff1be224 */ /* 0x000fe200078e0a1b */
[C---:B------:R-:W-:Y:S01]  /*18e0*/  ISETP.GT.U32.AND P6, PT, R0.reuse, R35, PT ;  /* 0x000000230000720c */ /* 0x040fe20003fc4070 */
[--C-:B------:R-:W-:Y:S01]  /*18f0*/  @!P3 IMAD.IADD R29, R29, 0x1, -R0.reuse ;  /* 0x000000011d1db824 */ /* 0x100fe200078e0a00 */
[----:B------:R-:W-:Y:S01]  /*1900*/  ISETP.GT.U32.AND P4, PT, R0, R25, PT ;  /* 0x000000190000720c */ /* 0x000fe20003f84070 */
[----:B------:R-:W-:Y:S01]  /*1910*/  @!P1 IMAD.MOV R23, RZ, RZ, -R23 ;  /* 0x000000ffff179224 */ /* 0x000fe200078e0a17 */
[----:B------:R-:W-:Y:S01]  /*1920*/  LOP3.LUT R6, R16, 0x40, RZ, 0xfc, !PT ;  /* 0x0000004010067812 */ /* 0x000fe200078efcff */
[----:B------:R-:W-:Y:S01]  /*1930*/  @!P5 IMAD.IADD R31, R31, 0x1, -R0 ;  /* 0x000000011f1fd824 */ /* 0x000fe200078e0a00 */
[----:B------:R-:W-:Y:S01]  /*1940*/  ISETP.GE.AND P5, PT, R4, RZ, PT ;  /* 0x000000ff0400720c */ /* 0x000fe20003fa6270 */
[----:B------:R-:W-:Y:S01]  /*1950*/  IMAD.HI.U32 R4, R3, R37, RZ ;  /* 0x0000002503047227 */ /* 0x000fe200078e00ff */
[----:B------:R-:W-:-:S02]  /*1960*/  IABS R39, R6 ;  /* 0x0000000600277213 */ /* 0x000fc40000000000 */
[----:B------:R-:W-:Y:S01]  /*1970*/  ISETP.GT.U32.AND P1, PT, R0, R29, PT ;  /* 0x0000001d0000720c */ /* 0x000fe20003f24070 */
[--C-:B------:R-:W-:Y:S01]  /*1980*/  @!P0 IMAD.IADD R33, R33, 0x1, -R0.reuse ;  /* 0x0000000121218824 */ /* 0x100fe200078e0a00 */
[----:B------:R-:W-:Y:S01]  /*1990*/  ISETP.GE.AND P0, PT, R6, RZ, PT ;  /* 0x000000ff0600720c */ /* 0x000fe20003f06270 */
[----:B------:R-:W-:Y:S01]  /*19a0*/  @!P6 IMAD.IADD R35, R35, 0x1, -R0 ;  /* 0x000000012323e824 */ /* 0x000fe200078e0a00 */
[----:B------:R-:W-:Y:S01]  /*19b0*/  ISETP.GE.AND P3, PT, R14, RZ, PT ;  /* 0x000000ff0e00720c */ /* 0x000fe20003f66270 */
[----:B------:R-:W-:Y:S01]  /*19c0*/  IMAD.MOV R6, RZ, RZ, -R4 ;  /* 0x000000ffff067224 */ /* 0x000fe200078e0a04 */
[----:B------:R-:W-:Y:S01]  /*19d0*/  ISETP.GT.U32.AND P6, PT, R0, R33, PT ;  /* 0x000000210000720c */ /* 0x000fe20003fc4070 */
[----:B------:R-:W-:Y:S01]  /*19e0*/  IMAD.HI.U32 R4, R3, R39, RZ ;  /* 0x0000002703047227 */ /* 0x000fe200078e00ff */
[----:B------:R-:W-:-:S03]  /*19f0*/  LOP3.LUT R14, R16, 0x28, RZ, 0xfc, !PT ;  /* 0x00000028100e7812 */ /* 0x000fc600078efcff */
[----:B------:R-:W-:Y:S01]  /*1a00*/  @!P4 IMAD.IADD R25, R25, 0x1, -R0 ;  /* 0x000000011919c824 */ /* 0x000fe200078e0a00 */
[----:B------:R-:W-:Y:S01]  /*1a10*/  ISETP.GE.AND P4, PT, R12, RZ, PT ;  /* 0x000000ff0c00720c */ /* 0x000fe20003f86270 */
[----:B------:R-:W-:Y:S01]  /*1a20*/  IMAD.MOV R4, RZ, RZ, -R4 ;  /* 0x000000ffff047224 */ /* 0x000fe200078e0a04 */
[----:B------:R-:W-:Y:S01]  /*1a30*/  LOP3.LUT R12, R16, 0x2c, RZ, 0xfc, !PT ;  /* 0x0000002c100c7812 */ /* 0x000fe200078efcff */
[--C-:B------:R-:W-:Y:S01]  /*1a40*/  @!P1 IMAD.IADD R29, R29, 0x1, -R0.reuse ;  /* 0x000000011d1d9824 */ /* 0x100fe200078e0a00 */
[----:B------:R-:W-:Y:S01]  /*1a50*/  ISETP.GE.AND P1, PT, R18, RZ, PT ;  /* 0x000000ff1200720c */ /* 0x000fe20003f26270 */
[C---:B------:R-:W-:Y:S01]  /*1a60*/  IMAD R39, R0.reuse, R4, R39 ;  /* 0x0000000400277224 */ /* 0x040fe200078e0227 */
[----:B------:R-:W-:Y:S01]  /*1a70*/  IABS R49, R12 ;  /* 0x0000000c00317213 */ /* 0x000fe20000000000 */
[----:B------:R-:W-:Y:S01]  /*1a80*/  @!P6 IMAD.IADD R33, R33, 0x1, -R0 ;  /* 0x000000012121e824 */ /* 0x000fe200078e0a00 */
[----:B------:R-:W-:Y:S01]  /*1a90*/  IABS R51, R14 ;  /* 0x0000000e00337213 */ /* 0x000fe20000000000 */
[----:B------:R-:W-:Y:S01]  /*1aa0*/  @!P2 IMAD.MOV R25, RZ, RZ, -R25 ;  /* 0x000000ffff19a224 */ /* 0x000fe200078e0a19 */
[C---:B------:R-:W-:Y:S01]  /*1ab0*/  ISETP.GT.U32.AND P6, PT, R0.reuse, R39, PT ;  /* 0x000000270000720c */ /* 0x040fe20003fc4070 */
[----:B------:R-:W-:Y:S01]  /*1ac0*/  IMAD R37, R0, R6, R37 ;  /* 0x0000000600257224 */ /* 0x000fe200078e0225 */
[----:B------:R-:W-:Y:S01]  /*1ad0*/  ISETP.GE.AND P2, PT, R8, RZ, PT ;  /* 0x000000ff0800720c */ /* 0x000fe20003f46270 */
[----:B------:R-:W-:Y:S01]  /*1ae0*/  @!P4 IMAD.MOV R29, RZ, RZ, -R29 ;  /* 0x000000ffff1dc224 */ /* 0x000fe200078e0a1d */
[----:B------:R-:W-:Y:S01]  /*1af0*/  ISETP.GT.U32.AND P4, PT, R0, R35, PT ;  /* 0x000000230000720c */ /* 0x000fe20003f84070 */
[----:B------:R-:W-:Y:S01]  /*1b00*/  @!P3 IMAD.MOV R31, RZ, RZ, -R31 ;  /* 0x000000ffff1fb224 */ /* 0x000fe200078e0a1f */
[----:B------:R-:W-:-:S02]  /*1b10*/  LOP3.LUT R8, R16, 0x38, RZ, 0xfc, !PT ;  /* 0x0000003810087812 */ /* 0x000fc400078efcff */
[----:B------:R-:W-:Y:S02]  /*1b20*/  LOP3.LUT R6, R16, 0x3c, RZ, 0xfc, !PT ;  /* 0x0000003c10067812 */ /* 0x000fe400078efcff */
[----:B------:R-:W-:Y:S02]  /*1b30*/  ISETP.GT.U32.AND P3, PT, R0, R37, PT ;  /* 0x000000250000720c */ /* 0x000fe40003f64070 */
[----:B------:R-:W-:Y:S01]  /*1b40*/  IABS R43, R8 ;  /* 0x00000008002b7213 */ /* 0x000fe20000000000 */
[--C-:B------:R-:W-:Y:S01]  /*1b50*/  @!P6 IMAD.IADD R39, R39, 0x1, -R0.reuse ;  /* 0x000000012727e824 */ /* 0x100fe200078e0a00 */
[----:B------:R-:W-:Y:S01]  /*1b60*/  IABS R41, R6 ;  /* 0x0000000600297213 */ /* 0x000fe20000000000 */
[----:B------:R-:W-:Y:S01]  /*1b70*/  @!P2 IMAD.MOV R33, RZ, RZ, -R33 ;  /* 0x000000ffff21a224 */ /* 0x000fe200078e0a21 */
[----:B------:R-:W-:Y:S01]  /*1b80*/  LOP3.LUT R18, R16, 0x24, RZ, 0xfc, !PT ;  /* 0x0000002410127812 */ /* 0x000fe200078efcff */
[----:B------:R-:W-:Y:S01]  /*1b90*/  @!P4 IMAD.IADD R35, R35, 0x1, -R0 ;  /* 0x000000012323c824 */ /* 0x000fe200078e0a00 */
[----:B------:R-:W-:Y:S01]  /*1ba0*/  ISETP.GE.AND P4, PT, R6, RZ, PT ;  /* 0x000000ff0600720c */ /* 0x000fe20003f86270 */
[----:B------:R-:W-:Y:S01]  /*1bb0*/  IMAD.HI.U32 R6, R3, R43, RZ ;  /* 0x0000002b03067227 */ /* 0x000fe200078e00ff */
[----:B------:R-:W-:-:S02]  /*1bc0*/  ISETP.GT.U32.AND P6, PT, R0, R39, PT ;  /* 0x000000270000720c */ /* 0x000fc40003fc4070 */
[----:B------:R-:W-:Y:S01]  /*1bd0*/  IABS R53, R18 ;  /* 0x0000001200357213 */ /* 0x000fe20000000000 */
[----:B------:R-:W-:Y:S02]  /*1be0*/  IMAD.MOV R6, RZ, RZ, -R6 ;  /* 0x000000ffff067224 */ /* 0x000fe400078e0a06 */
[----:B------:R-:W-:Y:S01]  /*1bf0*/  @!P3 IMAD.IADD R37, R37, 0x1, -R0 ;  /* 0x000000012525b824 */ /* 0x000fe200078e0a00 */
[----:B------:R-:W-:Y:S01]  /*1c00*/  ISETP.GE.AND P3, PT, R8, RZ, PT ;  /* 0x000000ff0800720c */ /* 0x000fe20003f66270 */
[C---:B------:R-:W-:Y:S02]  /*1c10*/  IMAD R43, R0.reuse, R6, R43 ;  /* 0x00000006002b7224 */ /* 0x040fe400078e022b */
[----:B------:R-:W-:Y:S01]  /*1c20*/  IMAD.HI.U32 R4, R3, R41, RZ ;  /* 0x0000002903047227 */ /* 0x000fe200078e00ff */
[----:B------:R-:W-:-:S03]  /*1c30*/  ISETP.GT.U32.AND P2, PT, R0, R37, PT ;  /* 0x000000250000720c */ /* 0x000fc60003f44070 */
[----:B------:R-:W-:Y:S01]  /*1c40*/  @!P6 IMAD.IADD R39, R39, 0x1, -R0 ;  /* 0x000000012727e824 */ /* 0x000fe200078e0a00 */
[----:B------:R-:W-:Y:S01]  /*1c50*/  ISETP.GT.U32.AND P6, PT, R0, R43, PT ;  /* 0x0000002b0000720c */ /* 0x000fe20003fc4070 */
[----:B------:R-:W-:Y:S02]  /*1c60*/  IMAD.MOV R4, RZ, RZ, -R4 ;  /* 0x000000ffff047224 */ /* 0x000fe400078e0a04 */
[----:B------:R-:W-:-:S04]  /*1c70*/  IMAD.HI.U32 R8, R3, R45, RZ ;  /* 0x0000002d03087227 */ /* 0x000fc800078e00ff */
[----:B------:R-:W-:Y:S01]  /*1c80*/  IMAD R41, R0, R4, R41 ;  /* 0x0000000400297224 */ /* 0x000fe200078e0229 */
[----:B------:R-:W-:Y:S01]  /*1c90*/  LOP3.LUT R4, R16, 0x30, RZ, 0xfc, !PT ;  /* 0x0000003010047812 */ /* 0x000fe200078efcff */
[----:B------:R-:W-:Y:S02]  /*1ca0*/  @!P2 IMAD.IADD R37, R37, 0x1, -R0 ;  /* 0x000000012525a824 */ /* 0x000fe400078e0a00 */
[----:B------:R-:W-:Y:S01]  /*1cb0*/  IMAD.MOV R8, RZ, RZ, -R8 ;  /* 0x000000ffff087224 */ /* 0x000fe200078e0a08 */
[----:B------:R-:W-:Y:S01]  /*1cc0*/  ISETP.GT.U32.AND P2, PT, R0, R41, PT ;  /* 0x000000290000720c */ /* 0x000fe20003f44070 */
[----:B------:R-:W-:Y:S01]  /*1cd0*/  @!P6 IMAD.IADD R43, R43, 0x1, -R0 ;  /* 0x000000012b2be824 */ /* 0x000fe200078e0a00 */
[----:B------:R-:W-:Y:S01]  /*1ce0*/  IABS R47, R4 ;  /* 0x00000004002f7213 */ /* 0x000fe20000000000 */
[----:B------:R-:W-:Y:S01]  /*1cf0*/  @!P5 IMAD.MOV R37, RZ, RZ, -R37 ;  /* 0x000000ffff25d224 */ /* 0x000fe200078e0a25 */
[----:B------:R-:W-:Y:S01]  /*1d00*/  ISETP.GE.AND P5, PT, R4, RZ, PT ;  /* 0x000000ff0400720c */ /* 0x000fe20003fa6270 */
[C---:B------:R-:W-:Y:S01]  /*1d10*/  IMAD R45, R0.reuse, R8, R45 ;  /* 0x00000008002d7224 */ /* 0x040fe200078e022d */
[----:B------:R-:W-:Y:S01]  /*1d20*/  ISETP.GT.U32.AND P6, PT, R0, R43, PT ;  /* 0x0000002b0000720c */ /* 0x000fe20003fc4070 */
[----:B------:R-:W-:-:S04]  /*1d30*/  IMAD.HI.U32 R4, R3, R47, RZ ;  /* 0x0000002f03047227 */ /* 0x000fc800078e00ff */
[----:B------:R-:W-:Y:S01]  /*1d40*/  @!P1 IMAD.MOV R35, RZ, RZ, -R35 ;  /* 0x000000ffff239224 */ /* 0x000fe200078e0a23 */
[----:B------:R-:W-:Y:S01]  /*1d50*/  ISETP.GE.AND P1, PT, R10, RZ, PT ;  /* 0x000000ff0a00720c */ /* 0x000fe20003f26270 */
[----:B------:R-:W-:Y:S01]  /*1d60*/  @!P0 IMAD.MOV R39, RZ, RZ, -R39 ;  /* 0x000000ffff278224 */ /* 0x000fe200078e0a27 */
[C---:B------:R-:W-:Y:S01]  /*1d70*/  ISETP.GT.U32.AND P0, PT, R0.reuse, R45, PT ;  /* 0x0000002d0000720c */ /* 0x040fe20003f04070 */
[----:B------:R-:W-:Y:S02]  /*1d80*/  IMAD.MOV R10, RZ, RZ, -R4 ;  /* 0x000000ffff0a7224 */ /* 0x000fe400078e0a04 */
[--C-:B------:R-:W-:Y:S02]  /*1d90*/  @!P2 IMAD.IADD R41, R41, 0x1, -R0.reuse ;  /* 0x000000012929a824 */ /* 0x100fe400078e0a00 */
[C---:B------:R-:W-:Y:S02]  /*1da0*/  IMAD R47, R0.reuse, R10, R47 ;  /* 0x0000000a002f7224 */ /* 0x040fe400078e022f */
[----:B------:R-:W-:Y:S01]  /*1db0*/  @!P6 IMAD.IADD R43, R43, 0x1, -R0 ;  /* 0x000000012b2be824 */ /* 0x000fe200078e0a00 */
[C---:B------:R-:W-:Y:S01]  /*1dc0*/  ISETP.GT.U32.AND P2, PT, R0.reuse, R41, PT ;  /* 0x000000290000720c */ /* 0x040fe20003f44070 */
[----:B------:R-:W-:Y:S01]  /*1dd0*/  IMAD.HI.U32 R6, R3, R49, RZ ;  /* 0x0000003103067227 */ /* 0x000fe200078e00ff */
[----:B------:R-:W-:-:S03]  /*1de0*/  ISETP.GT.U32.AND P6, PT, R0, R47, PT ;  /* 0x0000002f0000720c */ /* 0x000fc60003fc4070 */
[----:B------:R-:W-:Y:S02]  /*1df0*/  @!P0 IMAD.IADD R45, R45, 0x1, -R0 ;  /* 0x000000012d2d8824 */ /* 0x000fe400078e0a00 */
[----:B------:R-:W-:-:S03]  /*1e00*/  IMAD.HI.U32 R8, R3, R51, RZ ;  /* 0x0000003303087227 */ /* 0x000fc600078e00ff */
[----:B------:R-:W-:Y:S01]  /*1e10*/  ISETP.GT.U32.AND P0, PT, R0, R45, PT ;  /* 0x0000002d0000720c */ /* 0x000fe20003f04070 */
[----:B------:R-:W-:Y:S02]  /*1e20*/  IMAD.MOV R6, RZ, RZ, -R6 ;  /* 0x000000ffff067224 */ /* 0x000fe400078e0a06 */
[--C-:B------:R-:W-:Y:S01]  /*1e30*/  @!P2 IMAD.IADD R41, R41, 0x1, -R0.reuse ;  /* 0x000000012929a824 */ /* 0x100fe200078e0a00 */
[----:B------:R-:W-:Y:S01]  /*1e40*/  ISETP.GE.AND P2, PT, R12, RZ, PT ;  /* 0x000000ff0c00720c */ /* 0x000fe20003f46270 */
[----:B------:R-:W-:Y:S02]  /*1e50*/  @!P6 IMAD.IADD R47, R47, 0x1, -R0 ;  /* 0x000000012f2fe824 */ /* 0x000fe400078e0a00 */
[----:B------:R-:W-:Y:S02]  /*1e60*/  IMAD.MOV R8, RZ, RZ, -R8 ;  /* 0x000000ffff087224 */ /* 0x000fe400078e0a08 */
[----:B------:R-:W-:Y:S01]  /*1e70*/  @!P4 IMAD.MOV R41, RZ, RZ, -R41 ;  /* 0x000000ffff29c224 */ /* 0x000fe200078e0a29 */
[C---:B------:R-:W-:Y:S01]  /*1e80*/  ISETP.GT.U32.AND P4, PT, R0.reuse, R47, PT ;  /* 0x0000002f0000720c */ /* 0x040fe20003f84070 */
[----:B------:R-:W-:-:S02]  /*1e90*/  IMAD R49, R0, R6, R49 ;  /* 0x0000000600317224 */ /* 0x000fc400078e0231 */
[----:B------:R-:W-:-:S04]  /*1ea0*/  IMAD.HI.U32 R4, R3, R53, RZ ;  /* 0x0000003503047227 */ /* 0x000fc800078e00ff */
[C---:B------:R-:W-:Y:S02]  /*1eb0*/  IMAD R51, R0.reuse, R8, R51 ;  /* 0x0000000800337224 */ /* 0x040fe400078e0233 */
[----:B------:R-:W-:Y:S01]  /*1ec0*/  @!P0 IMAD.IADD R45, R45, 0x1, -R0 ;  /* 0x000000012d2d8824 */ /* 0x000fe200078e0a00 */
[C---:B------:R-:W-:Y:S01]  /*1ed0*/  ISETP.GT.U32.AND P0, PT, R0.reuse, R49, PT ;  /* 0x000000310000720c */ /* 0x040fe20003f04070 */
[----:B------:R-:W-:Y:S01]  /*1ee0*/  IMAD.MOV R4, RZ, RZ, -R4 ;  /* 0x000000ffff047224 */ /* 0x000fe200078e0a04 */
[C---:B------:R-:W-:Y:S01]  /*1ef0*/  ISETP.GT.U32.AND P6, PT, R0.reuse, R51, PT ;  /* 0x000000330000720c */ /* 0x040fe20003fc4070 */
[----:B------:R-:W-:Y:S02]  /*1f00*/  @!P4 IMAD.IADD R47, R47, 0x1, -R0 ;  /* 0x000000012f2fc824 */ /* 0x000fe400078e0a00 */
[----:B------:R-:W-:Y:S02]  /*1f10*/  IMAD R53, R0, R4, R53 ;  /* 0x0000000400357224 */ /* 0x000fe400078e0235 */
[----:B------:R-:W-:-:S03]  /*1f20*/  IMAD.HI.U32 R6, R3, R57, RZ ;  /* 0x0000003903067227 */ /* 0x000fc600078e00ff */
[C---:B------:R-:W-:Y:S01]  /*1f30*/  ISETP.GT.U32.AND P4, PT, R0.reuse, R53, PT ;  /* 0x000000350000720c */ /* 0x040fe20003f84070 */
[----:B------:R-:W-:Y:S02]  /*1f40*/  IMAD.MOV R6, RZ, RZ, -R6 ;  /* 0x000000ffff067224 */ /* 0x000fe400078e0a06 */
[--C-:B------:R-:W-:Y:S02]  /*1f50*/  @!P0 IMAD.IADD R49, R49, 0x1, -R0.reuse ;  /* 0x0000000131318824 */ /* 0x100fe400078e0a00 */
[----:B------:R-:W-:Y:S02]  /*1f60*/  @!P6 IMAD.IADD R51, R51, 0x1, -R0 ;  /* 0x000000013333e824 */ /* 0x000fe400078e0a00 */
[C---:B------:R-:W-:Y:S01]  /*1f70*/  IMAD R57, R0.reuse, R6, R57 ;  /* 0x0000000600397224 */ /* 0x040fe200078e0239 */
[C---:B------:R-:W-:Y:S01]  /*1f80*/  ISETP.GT.U32.AND P0, PT, R0.reuse, R49, PT ;  /* 0x000000310000720c */ /* 0x040fe20003f04070 */
[----:B------:R-:W-:Y:S01]  /*1f90*/  IMAD.HI.U32 R4, R3, R55, RZ ;  /* 0x0000003703047227 */ /* 0x000fe200078e00ff */
[----:B------:R-:W-:-:S03]  /*1fa0*/  ISETP.GT.U32.AND P6, PT, R0, R51, PT ;  /* 0x000000330000720c */ /* 0x000fc60003fc4070 */
[----:B------:R-:W-:Y:S01]  /*1fb0*/  @!P4 IMAD.IADD R53, R53, 0x1, -R0 ;  /* 0x000000013535c824 */ /* 0x000fe200078e0a00 */
[----:B------:R-:W-:Y:S01]  /*1fc0*/  ISETP.GT.U32.AND P4, PT, R0, R57, PT ;  /* 0x000000390000720c */ /* 0x000fe20003f84070 */
[----:B------:R-:W-:-:S04]  /*1fd0*/  IMAD.HI.U32 R8, R3, R59, RZ ;  /* 0x0000003b03087227 */ /* 0x000fc800078e00ff */
[----:B------:R-:W-:Y:S02]  /*1fe0*/  IMAD.MOV R4, RZ, RZ, -R4 ;  /* 0x000000ffff047224 */ /* 0x000fe400078e0a04 */
[----:B------:R-:W-:Y:S02]  /*1ff0*/  IMAD.MOV R8, RZ, RZ, -R8 ;  /* 0x000000ffff087224 */ /* 0x000fe400078e0a08 */
[----:B------:R-:W-:Y:S02]  /*2000*/  IMAD R55, R0, R4, R55 ;  /* 0x0000000400377224 */ /* 0x000fe400078e0237 */
[--C-:B------:R-:W-:Y:S01]  /*2010*/  @!P0 IMAD.IADD R49, R49, 0x1, -R0.reuse ;  /* 0x0000000131318824 */ /* 0x100fe200078e0a00 */
[----:B------:R-:W-:Y:S01]  /*2020*/  ISETP.GE.AND P0, PT, R14, RZ, PT ;  /* 0x000000ff0e00720c */ /* 0x000fe20003f06270 */
[----:B------:R-:W-:Y:S01]  /*2030*/  IMAD R59, R0, R8, R59 ;  /* 0x00000008003b7224 */ /* 0x000fe200078e023b */
[----:B------:R-:W-:Y:S01]  /*2040*/  LOP3.LUT R14, R16, 0x10, RZ, 0xfc, !PT ;  /* 0x00000010100e7812 */ /* 0x000fe200078efcff */
[--C-:B------:R-:W-:Y:S01]  /*2050*/  @!P6 IMAD.IADD R51, R51, 0x1, -R0.reuse ;  /* 0x000000013333e824 */ /* 0x100fe200078e0a00 */
[C---:B------:R-:W-:Y:S01]  /*2060*/  ISETP.GT.U32.AND P6, PT, R0.reuse, R55, PT ;  /* 0x000000370000720c */ /* 0x040fe20003fc4070 */
[----:B------:R-:W-:Y:S01]  /*2070*/  @!P4 IMAD.IADD R57, R57, 0x1, -R0 ;  /* 0x000000013939c824 */ /* 0x000fe200078e0a00 */
[----:B------:R-:W-:Y:S01]  /*2080*/  IABS R63, R14 ;  /* 0x0000000e003f7213 */ /* 0x000fe20000000000 */
[----:B------:R-:W-:Y:S01]  /*2090*/  IMAD.HI.U32 R10, R3, R61, RZ ;  /* 0x0000003d030a7227 */ /* 0x000fe200078e00ff */
[----:B------:R-:W-:-:S03]  /*20a0*/  ISETP.GT.U32.AND P4, PT, R0, R59, PT ;  /* 0x0000003b0000720c */ /* 0x000fc60003f84070 */
[----:B------:R-:W-:-:S04]  /*20b0*/  IMAD.HI.U32 R4, R3, R63, RZ ;  /* 0x0000003f03047227 */ /* 0x000fc800078e00ff */
[----:B------:R-:W-:Y:S01]  /*20c0*/  @!P3 IMAD.MOV R43, RZ, RZ, -R43 ;  /* 0x000000ffff2bb224 */ /* 0x000fe200078e0a2b */
[----:B------:R-:W-:Y:S01]  /*20d0*/  ISETP.GT.U32.AND P3, PT, R0, R53, PT ;  /* 0x000000350000720c */ /* 0x000fe20003f64070 */
[----:B------:R-:W-:Y:S01]  /*20e0*/  @!P6 IMAD.IADD R55, R55, 0x1, -R0 ;  /* 0x000000013737e824 */ /* 0x000fe200078e0a00 */
[----:B------:R-:W-:Y:S01]  /*20f0*/  ISETP.GE.AND P6, PT, R16, RZ, PT ;  /* 0x000000ff1000720c */ /* 0x000fe20003fc6270 */
[----:B------:R-:W-:-:S04]  /*2100*/  IMAD.HI.U32 R6, R3, R65, RZ ;  /* 0x0000004103067227 */ /* 0x000fc800078e00ff */
[----:B------:R-:W-:Y:S01]  /*2110*/  IMAD.MOV R12, RZ, RZ, -R4 ;  /* 0x000000ffff0c7224 */ /* 0x000fe200078e0a04 */
[----:B------:R-:W-:Y:S01]  /*2120*/  LOP3.LUT R4, R16, 0x4, RZ, 0xfc, !PT ;  /* 0x0000000410047812 */ /* 0x000fe200078efcff */
[----:B------:R-:W-:Y:S02]  /*2130*/  IMAD.MOV R10, RZ, RZ, -R10 ;  /* 0x000000ffff0a7224 */ /* 0x000fe400078e0a0a */
[----:B------:R-:W-:Y:S02]  /*2140*/  IMAD.MOV R6, RZ, RZ, -R6 ;  /* 0x000000ffff067224 */ /* 0x000fe400078e0a06 */
[C---:B------:R-:W-:Y:S01]  /*2150*/  IMAD R63, R0.reuse, R12, R63 ;  /* 0x0000000c003f7224 */ /* 0x040fe200078e023f */
[----:B------:R-:W-:Y:S01]  /*2160*/  IABS R12, R4 ;  /* 0x00000004000c7213 */ /* 0x000fe20000000000 */
[----:B------:R-:W-:Y:S01]  /*2170*/  @!P4 IMAD.IADD R59, R59, 0x1, -R0 ;  /* 0x000000013b3bc824 */ /* 0x000fe200078e0a00 */
[C---:B------:R-:W-:Y:S01]  /*2180*/  ISETP.GT.U32.AND P4, PT, R0.reuse, R57, PT ;  /* 0x000000390000720c */ /* 0x040fe20003f84070 */
[----:B------:R-:W-:Y:S01]  /*2190*/  @!P1 IMAD.MOV R45, RZ, RZ, -R45 ;  /* 0x000000ffff2d9224 */ /* 0x000fe200078e0a2d */
[C---:B------:R-:W-:Y:S01]  /*21a0*/  ISETP.GT.U32.AND P1, PT, R0.reuse, R55, PT ;  /* 0x000000370000720c */ /* 0x040fe20003f24070 */
[----:B------:R-:W-:-:S02]  /*21b0*/  IMAD R61, R0, R10, R61 ;  /* 0x0000000a003d7224 */ /* 0x000fc400078e023d */
[----:B------:R-:W-:-:S04]  /*21c0*/  IMAD.HI.U32 R10, R3, R69, RZ ;  /* 0x00000045030a7227 */ /* 0x000fc800078e00ff */
[C---:B------:R-:W-:Y:S02]  /*21d0*/  IMAD R65, R0.reuse, R6, R65 ;  /* 0x0000000600417224 */ /* 0x040fe400078e0241 */
[----:B------:R-:W-:Y:S01]  /*21e0*/  @!P5 IMAD.MOV R47, RZ, RZ, -R47 ;  /* 0x000000ffff2fd224 */ /* 0x000fe200078e0a2f */
[----:B------:R-:W-:Y:S01]  /*21f0*/  ISETP.GT.U32.AND P5, PT, R0, R59, PT ;  /* 0x0000003b0000720c */ /* 0x000fe20003fa4070 */
[----:B------:R-:W-:-:S04]  /*2200*/  IMAD.HI.U32 R8, R3, R67, RZ ;  /* 0x0000004303087227 */ /* 0x000fc800078e00ff */
[----:B------:R-:W-:Y:S02]  /*2210*/  IMAD.MOV R10, RZ, RZ, -R10 ;  /* 0x000000ffff0a7224 */ /* 0x000fe400078e0a0a */
[----:B------:R-:W-:Y:S02]  /*2220*/  IMAD.MOV.U32 R6, RZ, RZ, R12 ;  /* 0x000000ffff067224 */ /* 0x000fe400078e000c */
[----:B------:R-:W-:Y:S01]  /*2230*/  @!P2 IMAD.MOV R49, RZ, RZ, -R49 ;  /* 0x000000ffff31a224 */ /* 0x000fe200078e0a31 */
[C---:B------:R-:W-:Y:S01]  /*2240*/  ISETP.GT.U32.AND P2, PT, R0.reuse, R61, PT ;  /* 0x0000003d0000720c */ /* 0x040fe20003f44070 */
[----:B------:R-:W-:Y:S01]  /*2250*/  @!P0 IMAD.MOV R51, RZ, RZ, -R51 ;  /* 0x000000ffff338224 */ /* 0x000fe200078e0a33 */
[C---:B------:R-:W-:Y:S01]  /*2260*/  ISETP.GT.U32.AND P0, PT, R0.reuse, R63, PT ;  /* 0x0000003f0000720c */ /* 0x040fe20003f04070 */
[----:B------:R-:W-:Y:S01]  /*2270*/  @!P3 IMAD.IADD R53, R53, 0x1, -R0 ;  /* 0x000000013535b824 */ /* 0x000fe200078e0a00 */
[----:B------:R-:W-:Y:S01]  /*2280*/  ISETP.GT.U32.AND P3, PT, R0, R65, PT ;  /* 0x000000410000720c */ /* 0x000fe20003f64070 */
[----:B------:R-:W-:-:S02]  /*2290*/  IMAD.MOV R8, RZ, RZ, -R8 ;  /* 0x000000ffff087224 */ /* 0x000fc400078e0a08 */
[----:B------:R-:W-:Y:S02]  /*22a0*/  IMAD R69, R0, R10, R69 ;  /* 0x0000000a00457224 */ /* 0x000fe400078e0245 */
[----:B------:R-:W-:-:S04]  /*22b0*/  IMAD.HI.U32 R3, R3, R6, RZ ;  /* 0x0000000603037227 */ /* 0x000fc800078e00ff */
[C---:B------:R-:W-:Y:S02]  /*22c0*/  IMAD R67, R0.reuse, R8, R67 ;  /* 0x0000000800437224 */ /* 0x040fe400078e0243 */
[--C-:B------:R-:W-:Y:S01]  /*22d0*/  @!P1 IMAD.IADD R55, R55, 0x1, -R0.reuse ;  /* 0x0000000137379824 */ /* 0x100fe200078e0a00 */
[C---:B------:R-:W-:Y:S01]  /*22e0*/  ISETP.GT.U32.AND P1, PT, R0.reuse, R69, PT ;  /* 0x000000450000720c */ /* 0x040fe20003f24070 */
[----:B------:R-:W-:Y:S02]  /*22f0*/  IMAD.MOV R3, RZ, RZ, -R3 ;  /* 0x000000ffff037224 */ /* 0x000fe400078e0a03 */
[----:B------:R-:W-:Y:S01]  /*2300*/  @!P5 IMAD.IADD R59, R59, 0x1, -R0 ;  /* 0x000000013b3bd824 */ /* 0x000fe200078e0a00 */
[C---:B------:R-:W-:Y:S01]  /*2310*/  ISETP.GT.U32.AND P5, PT, R0.reuse, R67, PT ;  /* 0x000000430000720c */ /* 0x040fe20003fa4070 */
[----:B------:R-:W-:Y:S02]  /*2320*/  IMAD R3, R0, R3, R6 ;  /* 0x0000000300037224 */ /* 0x000fe400078e0206 */
[--C-:B------:R-:W-:Y:S01]  /*2330*/  @!P4 IMAD.IADD R57, R57, 0x1, -R0.reuse ;  /* 0x000000013939c824 */ /* 0x100fe200078e0a00 */
[----:B------:R-:W-:Y:S01]  /*2340*/  ISETP.GE.AND P4, PT, R18, RZ, PT ;  /* 0x000000ff1200720c */ /* 0x000fe20003f86270 */
[--C-:B------:R-:W-:Y:S01]  /*2350*/  @!P2 IMAD.IADD R61, R61, 0x1, -R0.reuse ;  /* 0x000000013d3da824 */ /* 0x100fe200078e0a00 */
[----:B------:R-:W-:Y:S01]  /*2360*/  ISETP.GE.AND P2, PT, R20, RZ, PT ;  /* 0x000000ff1400720c */ /* 0x000fe20003f46270 */
[--C-:B------:R-:W-:Y:S01]  /*2370*/  @!P0 IMAD.IADD R63, R63, 0x1, -R0.reuse ;  /* 0x000000013f3f8824 */ /* 0x100fe200078e0a00 */
[----:B------:R-:W-:Y:S01]  /*2380*/  ISETP.GE.AND P0, PT, R22, RZ, PT ;  /* 0x000000ff1600720c */ /* 0x000fe20003f06270 */
[--C-:B------:R-:W-:Y:S01]  /*2390*/  @!P3 IMAD.IADD R65, R65, 0x1, -R0.reuse ;  /* 0x000000014141b824 */ /* 0x100fe200078e0a00 */
[----:B------:R-:W-:Y:S01]  /*23a0*/  ISETP.GT.U32.AND P3, PT, R0, R3, PT ;  /* 0x000000030000720c */ /* 0x000fe20003f64070 */
[--C-:B------:R-:W-:Y:S01]  /*23b0*/  @!P1 IMAD.IADD R69, R69, 0x1, -R0.reuse ;  /* 0x0000000145459824 */ /* 0x100fe200078e0a00 */
[----:B------:R-:W-:Y:S01]  /*23c0*/  ISETP.GE.AND P1, PT, R24, RZ, PT ;  /* 0x000000ff1800720c */ /* 0x000fe20003f26270 */
[----:B------:R-:W-:Y:S01]  /*23d0*/  @!P5 IMAD.IADD R67, R67, 0x1, -R0 ;  /* 0x000000014343d824 */ /* 0x000fe200078e0a00 */
[----:B------:R-:W-:Y:S01]  /*23e0*/  ISETP.GT.U32.AND P5, PT, R0, R65, PT ;  /* 0x000000410000720c */ /* 0x000fe20003fa4070 */
[----:B------:R-:W-:-:S02]  /*23f0*/  IMAD.U32 R6, RZ, RZ, UR12 ;  /* 0x0000000cff067e24 */ /* 0x000fc4000f8e00ff */
[----:B------:R-:W-:Y:S01]  /*2400*/  @!P4 IMAD.MOV R53, RZ, RZ, -R53 ;  /* 0x000000ffff35c224 */ /* 0x000fe200078e0a35 */
[C---:B------:R-:W-:Y:S01]  /*2410*/  ISETP.GT.U32.AND P4, PT, R0.reuse, R61, PT ;  /* 0x0000003d0000720c */ /* 0x040fe20003f84070 */
[----:B------:R-:W-:Y:S01]  /*2420*/  @!P2 IMAD.MOV R55, RZ, RZ, -R55 ;  /* 0x000000ffff37a224 */ /* 0x000fe200078e0a37 */
[C---:B------:R-:W-:Y:S01]  /*2430*/  ISETP.GT.U32.AND P2, PT, R0.reuse, R63, PT ;  /* 0x0000003f0000720c */ /* 0x040fe20003f44070 */
[----:B------:R-:W-:Y:S01]  /*2440*/  @!P0 IMAD.MOV R57, RZ, RZ, -R57 ;  /* 0x000000ffff398224 */ /* 0x000fe200078e0a39 */
[C---:B------:R-:W-:Y:S01]  /*2450*/  ISETP.GT.U32.AND P0, PT, R0.reuse, R69, PT ;  /* 0x000000450000720c */ /* 0x040fe20003f04070 */
[--C-:B------:R-:W-:Y:S01]  /*2460*/  @!P3 IMAD.IADD R3, R3, 0x1, -R0.reuse ;  /* 0x000000010303b824 */ /* 0x100fe200078e0a00 */
[C---:B------:R-:W-:Y:S01]  /*2470*/  ISETP.GT.U32.AND P3, PT, R0.reuse, R67, PT ;  /* 0x000000430000720c */ /* 0x040fe20003f64070 */
[----:B------:R-:W-:Y:S02]  /*2480*/  @!P1 IMAD.MOV R59, RZ, RZ, -R59 ;  /* 0x000000ffff3b9224 */ /* 0x000fe400078e0a3b */
[--C-:B------:R-:W-:Y:S01]  /*2490*/  @!P5 IMAD.IADD R65, R65, 0x1, -R0.reuse ;  /* 0x000000014141d824 */ /* 0x100fe200078e0a00 */
[----:B------:R-:W-:Y:S01]  /*24a0*/  ISETP.GT.U32.AND P1, PT, R0, R3, PT ;  /* 0x000000030000720c */ /* 0x000fe20003f24070 */
[----:B------:R-:W-:Y:S01]  /*24b0*/  VIADD R6, R6, 0x1000 ;  /* 0x0000100006067836 */ /* 0x000fe20000000000 */
[----:B------:R-:W-:Y:S01]  /*24c0*/  ISETP.GE.AND P5, PT, R28, RZ, PT ;  /* 0x000000ff1c00720c */ /* 0x000fe20003fa6270 */
[--C-:B------:R-:W-:Y:S01]  /*24d0*/  @!P4 IMAD.IADD R61, R61, 0x1, -R0.reuse ;  /* 0x000000013d3dc824 */ /* 0x100fe200078e0a00 */
[----:B------:R-:W-:Y:S01]  /*24e0*/  ISETP.GE.AND P4, PT, R26, RZ, PT ;  /* 0x000000ff1a00720c */ /* 0x000fe20003f86270 */
[--C-:B------:R-:W-:Y:S01]  /*24f0*/  @!P2 IMAD.IADD R63, R63, 0x1, -R0.reuse ;  /* 0x000000013f3fa824 */ /* 0x100fe200078e0a00 */
[----:B------:R-:W-:Y:S01]  /*2500*/  ISETP.GE.AND P2, PT, R14, RZ, PT ;  /* 0x000000ff0e00720c */ /* 0x000fe20003f46270 */
[--C-:B------:R-:W-:Y:S01]  /*2510*/  @!P0 IMAD.IADD R69, R69, 0x1, -R0.reuse ;  /* 0x0000000145458824 */ /* 0x100fe200078e0a00 */
[----:B------:R-:W-:Y:S01]  /*2520*/  ISETP.GE.AND P0, PT, R30, RZ, PT ;  /* 0x000000ff1e00720c */ /* 0x000fe20003f06270 */
[--C-:B------:R-:W-:Y:S01]  /*2530*/  @!P3 IMAD.IADD R67, R67, 0x1, -R0.reuse ;  /* 0x000000014343b824 */ /* 0x100fe200078e0a00 */
[----:B------:R-:W-:Y:S01]  /*2540*/  ISETP.GE.AND P3, PT, R4, RZ, PT ;  /* 0x000000ff0400720c */ /* 0x000fe20003f66270 */
[----:B------:R-:W-:Y:S01]  /*2550*/  @!P6 IMAD.MOV R69, RZ, RZ, -R69 ;  /* 0x000000ffff45e224 */ /* 0x000fe200078e0a45 */
[----:B------:R-:W-:Y:S01]  /*2560*/  LOP3.LUT R4, R160, 0x1f, RZ, 0xc0, !PT ;  /* 0x0000001fa0047812 */ /* 0x000fe200078ec0ff */
[----:B------:R-:W-:Y:S01]  /*2570*/  @!P1 IMAD.IADD R3, R3, 0x1, -R0 ;  /* 0x0000000103039824 */ /* 0x000fe200078e0a00 */
[----:B------:R-:W-:Y:S01]  /*2580*/  ISETP.NE.AND P1, PT, R15, RZ, PT ;  /* 0x000000ff0f00720c */ /* 0x000fe20003f25270 */
[----:B------:R-:W-:Y:S01]  /*2590*/  @!P5 IMAD.MOV R65, RZ, RZ, -R65 ;  /* 0x000000ffff41d224 */ /* 0x000fe200078e0a41 */
[----:B------:R-:W-:Y:S01]  /*25a0*/  LOP3.LUT R0, RZ, R15, RZ, 0x33, !PT ;  /* 0x0000000fff007212 */ /* 0x000fe200078e33ff */
[----:B------:R-:W-:Y:S01]  /*25b0*/  @!P4 IMAD.MOV R61, RZ, RZ, -R61 ;  /* 0x000000ffff3dc224 */ /* 0x000fe200078e0a3d */
[----:B------:R-:W0:Y:S01]  /*25c0*/  LDC R160, c[0x0][0x238] ;  /* 0x00008e00ffa07b82 */ /* 0x000e220000000800 */
[----:B------:R-:W-:Y:S01]  /*25d0*/  @!P2 IMAD.MOV R63, RZ, RZ, -R63 ;  /* 0x000000ffff3fa224 */ /* 0x000fe200078e0a3f */
[C---:B------:R-:W-:Y:S01]  /*25e0*/  SEL R17, R0.reuse, R17, !P1 ;  /* 0x0000001100117207 */ /* 0x040fe20004800000 */
[----:B------:R-:W-:Y:S01]  /*25f0*/  @!P0 IMAD.MOV R67, RZ, RZ, -R67 ;  /* 0x000000ffff438224 */ /* 0x000fe200078e0a43 */
[C---:B------:R-:W-:Y:S01]  /*2600*/  SEL R31, R0.reuse, R31, !P1 ;  /* 0x0000001f001f7207 */ /* 0x040fe20004800000 */
[----:B------:R-:W-:Y:S01]  /*2610*/  @!P3 IMAD.MOV R3, RZ, RZ, -R3 ;  /* 0x000000ffff03b224 */ /* 0x000fe200078e0a03 */
[C---:B------:R-:W-:Y:S01]  /*2620*/  SEL R7, R0.reuse, R7, !P1 ;  /* 0x0000000700077207 */ /* 0x040fe20004800000 */
[----:B------:R-:W-:Y:S01]  /*2630*/  IMAD R17, R17, UR6, RZ ;  /* 0x0000000611117c24 */ /* 0x000fe2000f8e02ff */
        /* <DEDUP_REMOVED lines=56> */
[----:B------:R-:W-:Y:S01]  /*29c0*/  SEL R0, R0, R69, !P1 ;  /* 0x0000004500007207 */ /* 0x000fe20004800000 */
[----:B------:R-:W-:Y:S01]  /*29d0*/  IMAD R67, R67, UR6, RZ ;  /* 0x0000000643437c24 */ /* 0x000fe2000f8e02ff */
[----:B------:R-:W-:Y:S01]  /*29e0*/  SHF.R.S32.HI R166, RZ, 0x1f, R17 ;  /* 0x0000001fffa67819 */ /* 0x000fe20000011411 */
[----:B------:R-:W-:Y:S01]  /*29f0*/  IMAD R240, R3, UR6, RZ ;  /* 0x0000000603f07c24 */ /* 0x000fe2000f8e02ff */
[----:B------:R-:W-:Y:S01]  /*2a00*/  IADD3 R177, P1, R17, UR16, RZ ;  /* 0x0000001011b17c10 */ /* 0x000fe2000ff3e0ff */
[----:B------:R-:W-:Y:S01]  /*2a10*/  IMAD R0, R0, UR6, RZ ;  /* 0x0000000600007c24 */ /* 0x000fe2000f8e02ff */
[----:B------:R-:W-:Y:S01]  /*2a20*/  SHF.R.S32.HI R20, RZ, 0x1f, R31 ;  /* 0x0000001fff147819 */ /* 0x000fe2000001141f */
[----:B0-----:R-:W-:Y:S01]  /*2a30*/  IMAD.SHL.U32 R251, R160, 0x20, RZ ;  /* 0x00000020a0fb7824 */ /* 0x001fe200078e00ff */
[----:B------:R-:W-:Y:S01]  /*2a40*/  IADD3.X R166, R166, UR17, RZ, P1, !PT ;  /* 0x00000011a6a67c10 */ /* 0x000fe20008ffe4ff */
[----:B------:R-:W-:Y:S01]  /*2a50*/  IMAD.SHL.U32 R252, R160, 0x2, RZ ;  /* 0x00000002a0fc7824 */ /* 0x000fe200078e00ff */
[----:B------:R-:W-:-:S02]  /*2a60*/  IADD3 R165, P1, R31, UR16, RZ ;  /* 0x000000101fa57c10 */ /* 0x000fc4000ff3e0ff */
[----:B------:R-:W-:Y:S02]  /*2a70*/  CS2R R30, SRZ ;  /* 0x00000000001e7805 */ /* 0x000fe4000001ff00 */
[----:B------:R-:W-:Y:S02]  /*2a80*/  SHF.R.S32.HI R174, RZ, 0x1f, R7 ;  /* 0x0000001fffae7819 */ /* 0x000fe40000011407 */
[----:B------:R-:W-:Y:S02]  /*2a90*/  CS2R R68, SRZ ;  /* 0x0000000000447805 */ /* 0x000fe4000001ff00 */
[----:B------:R-:W-:Y:S01]  /*2aa0*/  IADD3 R3, P5, R7, UR16, RZ ;  /* 0x0000001007037c10 */ /* 0x000fe2000ffbe0ff */
[----:B------:R-:W-:Y:S01]  /*2ab0*/  UMOV UR6, 0xffffff80 ;  /* 0xffffff8000067882 */ /* 0x000fe20000000000 */
[----:B------:R-:W-:Y:S01]  /*2ac0*/  SHF.R.S32.HI R172, RZ, 0x1f, R9 ;  /* 0x0000001fffac7819 */ /* 0x000fe20000011409 */
[----:B------:R-:W-:Y:S01]  /*2ad0*/  UIADD3.64 UR4, UR4, -UR6, URZ ;  /* 0x8000000604047297 */ /* 0x000fe2000fffe03f */
[----:B------:R-:W-:-:S02]  /*2ae0*/  IADD3 R180, P4, R9, UR16, RZ ;  /* 0x0000001009b47c10 */ /* 0x000fc4000ff9e0ff */
[----:B------:R-:W-:Y:S02]  /*2af0*/  SHF.R.S32.HI R170, RZ, 0x1f, R11 ;  /* 0x0000001fffaa7819 */ /* 0x000fe4000001140b */
[----:B------:R-:W-:Y:S02]  /*2b00*/  IADD3 R179, P3, R11, UR16, RZ ;  /* 0x000000100bb37c10 */ /* 0x000fe4000ff7e0ff */
[----:B------:R-:W-:Y:S02]  /*2b10*/  SHF.R.S32.HI R168, RZ, 0x1f, R13 ;  /* 0x0000001fffa87819 */ /* 0x000fe4000001140d */
[----:B------:R-:W-:Y:S02]  /*2b20*/  IADD3 R178, P2, R13, UR16, RZ ;  /* 0x000000100db27c10 */ /* 0x000fe4000ff5e0ff */
[----:B------:R-:W-:Y:S02]  /*2b30*/  SHF.R.S32.HI R164, RZ, 0x1f, R19 ;  /* 0x0000001fffa47819 */ /* 0x000fe40000011413 */
[----:B------:R-:W-:-:S02]  /*2b40*/  IADD3 R176, P0, R19, UR16, RZ ;  /* 0x0000001013b07c10 */ /* 0x000fc4000ff1e0ff */
[----:B------:R-:W-:Y:S02]  /*2b50*/  IADD3.X R20, R20, UR17, RZ, P1, !PT ;  /* 0x0000001114147c10 */ /* 0x000fe40008ffe4ff */
[----:B------:R-:W-:Y:S02]  /*2b60*/  SHF.R.S32.HI R10, RZ, 0x1f, R45 ;  /* 0x0000001fff0a7819 */ /* 0x000fe4000001142d */
[----:B------:R-:W-:Y:S02]  /*2b70*/  IADD3 R19, P1, R45, UR16, RZ ;  /* 0x000000102d137c10 */ /* 0x000fe4000ff3e0ff */
[----:B------:R-:W-:Y:S02]  /*2b80*/  CS2R R44, SRZ ;  /* 0x00000000002c7805 */ /* 0x000fe4000001ff00 */
[----:B------:R-:W-:Y:S02]  /*2b90*/  IADD3.X R174, R174, UR17, RZ, P5, !PT ;  /* 0x00000011aeae7c10 */ /* 0x000fe4000affe4ff */
[----:B------:R-:W-:-:S02]  /*2ba0*/  IADD3.X R172, R172, UR17, RZ, P4, !PT ;  /* 0x00000011acac7c10 */ /* 0x000fc4000a7fe4ff */
[----:B------:R-:W-:Y:S02]  /*2bb0*/  IADD3.X R170, R170, UR17, RZ, P3, !PT ;  /* 0x00000011aaaa7c10 */ /* 0x000fe40009ffe4ff */
[----:B------:R-:W-:Y:S02]  /*2bc0*/  IADD3.X R168, R168, UR17, RZ, P2, !PT ;  /* 0x00000011a8a87c10 */ /* 0x000fe400097fe4ff */
[----:B------:R-:W-:Y:S02]  /*2bd0*/  SHF.R.S32.HI R158, RZ, 0x1f, R21 ;  /* 0x0000001fff9e7819 */ /* 0x000fe40000011415 */
[----:B------:R-:W-:Y:S02]  /*2be0*/  IADD3 R175, P6, R21, UR16, RZ ;  /* 0x0000001015af7c10 */ /* 0x000fe4000ffde0ff */
[----:B------:R-:W-:Y:S02]  /*2bf0*/  SHF.R.S32.HI R156, RZ, 0x1f, R23 ;  /* 0x0000001fff9c7819 */ /* 0x000fe40000011417 */
[----:B------:R-:W-:-:S02]  /*2c00*/  IADD3 R173, P5, R23, UR16, RZ ;  /* 0x0000001017ad7c10 */ /* 0x000fc4000ffbe0ff */
[----:B------:R-:W-:Y:S02]  /*2c10*/  SHF.R.S32.HI R154, RZ, 0x1f, R25 ;  /* 0x0000001fff9a7819 */ /* 0x000fe40000011419 */
[----:B------:R-:W-:Y:S02]  /*2c20*/  IADD3 R171, P4, R25, UR16, RZ ;  /* 0x0000001019ab7c10 */ /* 0x000fe4000ff9e0ff */
[----:B------:R-:W-:Y:S02]  /*2c30*/  CS2R R24, SRZ ;  /* 0x0000000000187805 */ /* 0x000fe4000001ff00 */
[----:B------:R-:W-:Y:S02]  /*2c40*/  SHF.R.S32.HI R152, RZ, 0x1f, R27 ;  /* 0x0000001fff987819 */ /* 0x000fe4000001141b */
[----:B------:R-:W-:Y:S02]  /*2c50*/  IADD3 R169, P3, R27, UR16, RZ ;  /* 0x000000101ba97c10 */ /* 0x000fe4000ff7e0ff */
[----:B------:R-:W-:-:S02]  /*2c60*/  CS2R R26, SRZ ;  /* 0x00000000001a7805 */ /* 0x000fc4000001ff00 */
[----:B------:R-:W-:Y:S02]  /*2c70*/  SHF.R.S32.HI R22, RZ, 0x1f, R29 ;  /* 0x0000001fff167819 */ /* 0x000fe4000001141d */
[----:B------:R-:W-:Y:S02]  /*2c80*/  IADD3 R167, P2, R29, UR16, RZ ;  /* 0x000000101da77c10 */ /* 0x000fe4000ff5e0ff */
[----:B------:R-:W-:Y:S02]  /*2c90*/  CS2R R28, SRZ ;  /* 0x00000000001c7805 */ /* 0x000fe4000001ff00 */
[----:B------:R-:W-:Y:S02]  /*2ca0*/  IADD3.X R10, R10, UR17, RZ, P1, !PT ;  /* 0x000000110a0a7c10 */ /* 0x000fe40008ffe4ff */
[----:B------:R-:W-:Y:S02]  /*2cb0*/  SHF.R.U32.HI R6, RZ, 0x4, R6 ;  /* 0x00000004ff067819 */ /* 0x000fe40000011606 */
[----:B------:R-:W-:-:S02]  /*2cc0*/  SHF.R.S32.HI R225, RZ, 0x1f, R59 ;  /* 0x0000001fffe17819 */ /* 0x000fc4000001143b */
[----:B------:R-:W-:Y:S02]  /*2cd0*/  IADD3 R227, P1, R59, UR16, RZ ;  /* 0x000000103be37c10 */ /* 0x000fe4000ff3e0ff */
[----:B------:R-:W-:Y:S02]  /*2ce0*/  CS2R R58, SRZ ;  /* 0x00000000003a7805 */ /* 0x000fe4000001ff00 */
[----:B------:R-:W-:Y:S02]  /*2cf0*/  IADD3.X R164, R164, UR17, RZ, P0, !PT ;  /* 0x00000011a4a47c10 */ /* 0x000fe400087fe4ff */
[----:B------:R-:W-:Y:S02]  /*2d00*/  IADD3.X R158, R158, UR17, RZ, P6, !PT ;  /* 0x000000119e9e7c10 */ /* 0x000fe4000b7fe4ff */
[----:B------:R-:W-:Y:S02]  /*2d10*/  IADD3.X R156, R156, UR17, RZ, P5, !PT ;  /* 0x000000119c9c7c10 */ /* 0x000fe4000affe4ff */
[----:B------:R-:W-:-:S02]  /*2d20*/  IADD3.X R154, R154, UR17, RZ, P4, !PT ;  /* 0x000000119a9a7c10 */ /* 0x000fc4000a7fe4ff */
[----:B------:R-:W-:Y:S02]  /*2d30*/  IADD3.X R152, R152, UR17, RZ, P3, !PT ;  /* 0x0000001198987c10 */ /* 0x000fe40009ffe4ff */
[----:B------:R-:W-:Y:S02]  /*2d40*/  IADD3.X R22, R22, UR17, RZ, P2, !PT ;  /* 0x0000001116167c10 */ /* 0x000fe400097fe4ff */
[----:B------:R-:W-:Y:S02]  /*2d50*/  SHF.R.S32.HI R18, RZ, 0x1f, R33 ;  /* 0x0000001fff127819 */ /* 0x000fe40000011421 */
[----:B------:R-:W-:Y:S02]  /*2d60*/  IADD3 R159, P0, R33, UR16, RZ ;  /* 0x00000010219f7c10 */ /* 0x000fe4000ff1e0ff */
[----:B------:R-:W-:Y:S02]  /*2d70*/  CS2R R32, SRZ ;  /* 0x0000000000207805 */ /* 0x000fe4000001ff00 */
[----:B------:R-:W-:-:S02]  /*2d80*/  SHF.R.S32.HI R16, RZ, 0x1f, R35 ;  /* 0x0000001fff107819 */ /* 0x000fc40000011423 */
[----:B------:R-:W-:Y:S02]  /*2d90*/  IADD3 R157, P6, R35, UR16, RZ ;  /* 0x00000010239d7c10 */ /* 0x000fe4000ffde0ff */
[----:B------:R-:W-:Y:S02]  /*2da0*/  CS2R R34, SRZ ;  /* 0x0000000000227805 */ /* 0x000fe4000001ff00 */
        /* <DEDUP_REMOVED lines=12> */
[----:B------:R-:W-:Y:S02]  /*2e70*/  SGXT.U32 R6, R6, 0xe ;  /* 0x0000000e0606781a */ /* 0x000fe40000000000 */
[----:B------:R-:W-:Y:S02]  /*2e80*/  IADD3.X R225, R225, UR17, RZ, P1, !PT ;  /* 0x00000011e1e17c10 */ /* 0x000fe40008ffe4ff */
[----:B------:R-:W-:Y:S01]  /*2e90*/  IADD3 R7, P1, R2, UR8, RZ ;  /* 0x0000000802077c10 */ /* 0x000fe2000ff3e0ff */
[----:B------:R-:W-:Y:S01]  /*2ea0*/  ULDC UR8, c[0x0][0x23c] ;  /* 0x00008f0000087ab9 */ /* 0x000fe20000000800 */
[----:B------:R-:W-:-:S02]  /*2eb0*/  IADD3.X R18, R18, UR17, RZ, P0, !PT ;  /* 0x0000001112127c10 */ /* 0x000fc400087fe4ff */
[----:B------:R-:W-:Y:S02]  /*2ec0*/  IADD3.X R16, R16, UR17, RZ, P6, !PT ;  /* 0x0000001110107c10 */ /* 0x000fe4000b7fe4ff */
[----:B------:R-:W-:Y:S02]  /*2ed0*/  IADD3.X R14, R14, UR17, RZ, P5, !PT ;  /* 0x000000110e0e7c10 */ /* 0x000fe4000affe4ff */
[----:B------:R-:W-:Y:S02]  /*2ee0*/  IADD3.X R13, R13, UR17, RZ, P4, !PT ;  /* 0x000000110d0d7c10 */ /* 0x000fe4000a7fe4ff */
[----:B------:R-:W-:Y:S02]  /*2ef0*/  IADD3.X R12, R12, UR17, RZ, P3, !PT ;  /* 0x000000110c0c7c10 */ /* 0x000fe40009ffe4ff */
[----:B------:R-:W-:Y:S02]  /*2f00*/  IADD3.X R11, R11, UR17, RZ, P2, !PT ;  /* 0x000000110b0b7c10 */ /* 0x000fe400097fe4ff */
[----:B------:R-:W-:-:S02]  /*2f10*/  R2UR UR10, R6 ;  /* 0x00000000060a72ca */ /* 0x000fc400000e0000 */
        /* <DEDUP_REMOVED lines=18> */
[----:B------:R-:W-:Y:S01]  /*3040*/  LEA.HI.X.SX32 R6, R2, UR9, 0x1, P1 ;  /* 0x0000000902067c11 */ /* 0x000fe200088f0eff */
[----:B------:R-:W-:Y:S01]  /*3050*/  IMAD R2, R4, UR8, RZ ;  /* 0x0000000804027c24 */ /* 0x000fe2000f8e02ff */
[----:B------:R-:W-:Y:S01]  /*3060*/  IADD3.X R9, R9, UR17, RZ, P0, !PT ;  /* 0x0000001109097c10 */ /* 0x000fe200087fe4ff */
[----:B------:R-:W-:Y:S01]  /*3070*/  ULDC UR9, c[0x0][0x230] ;  /* 0x00008c0000097ab9 */ /* 0x000fe20000000800 */
[----:B------:R-:W-:Y:S02]  /*3080*/  IADD3.X R8, R8, UR17, RZ, P6, !PT ;  /* 0x0000001108087c10 */ /* 0x000fe4000b7fe4ff */
[----:B------:R-:W-:Y:S02]  /*3090*/  IADD3.X R209, R209, UR17, RZ, P5, !PT ;  /* 0x00000011d1d17c10 */ /* 0x000fe4000affe4ff */
[----:B------:R-:W-:Y:S02]  /*30a0*/  IADD3.X R213, R213, UR17, RZ, P4, !PT ;  /* 0x00000011d5d57c10 */ /* 0x000fe4000a7fe4ff */
[----:B------:R-:W-:-:S02]  /*30b0*/  SHF.R.S32.HI R239, RZ, 0x1f, R240 ;  /* 0x0000001fffef7819 */ /* 0x000fc400000114f0 */
        /* <DEDUP_REMOVED lines=14> */
[----:B------:R-:W-:Y:S02]  /*31a0*/  IADD3 R240, P3, R240, UR16, RZ ;  /* 0x00000010f0f07c10 */ /* 0x000fe4000ff7e0ff */
[----:B------:R-:W-:Y:S02]  /*31b0*/  SHF.R.S32.HI R241, RZ, 0x1f, R0 ;  /* 0x0000001ffff17819 */ /* 0x000fe40000011400 */
[----:B------:R-:W-:Y:S01]  /*31c0*/  IADD3 R242, P2, R0, UR16, RZ ;  /* 0x0000001000f27c10 */ /* 0x000fe2000ff5e0ff */
[----:B------:R-:W-:Y:S01]  /*31d0*/  USHF.L.U32 UR16, UR8, 0x5, URZ ;  /* 0x0000000508107899 */ /* 0x000fe2000800063f */
[----:B------:R-:W-:Y:S01]  /*31e0*/  IMAD.U32 R0, RZ, RZ, UR9 ;  /* 0x00000009ff007e24 */ /* 0x000fe2000f8e00ff */
[----:B------:R-:W-:-:S02]  /*31f0*/  SHF.R.S32.HI R248, RZ, 0x1f, R2 ;  /* 0x0000001ffff87819 */ /* 0x000fc40000011402 */
[----:B------:R-:W-:Y:S02]  /*3200*/  LOP3.LUT R160, R246, 0x10, RZ, 0x3c, !PT ;  /* 0x00000010f6a07812 */ /* 0x000fe400078e3cff */
[----:B------:R-:W-:Y:S02]  /*3210*/  IADD3.X R229, R229, UR17, RZ, P0, !PT ;  /* 0x00000011e5e57c10 */ /* 0x000fe400087fe4ff */
[----:B------:R-:W-:Y:S02]  /*3220*/  IADD3.X R233, R233, UR17, RZ, P6, !PT ;  /* 0x00000011e9e97c10 */ /* 0x000fe4000b7fe4ff */
[----:B------:R-:W-:Y:S02]  /*3230*/  IADD3.X R235, R235, UR17, RZ, P5, !PT ;  /* 0x00000011ebeb7c10 */ /* 0x000fe4000affe4ff */
[----:B------:R-:W-:Y:S02]  /*3240*/  IADD3.X R237, R237, UR17, RZ, P4, !PT ;  /* 0x00000011eded7c10 */ /* 0x000fe4000a7fe4ff */
[----:B------:R-:W-:-:S02]  /*3250*/  IADD3.X R239, R239, UR17, RZ, P3, !PT ;  /* 0x00000011efef7c10 */ /* 0x000fc40009ffe4ff */
[----:B------:R-:W-:Y:S01]  /*3260*/  IADD3.X R241, R241, UR17, RZ, P2, !PT ;  /* 0x00000011f1f17c10 */ /* 0x000fe200097fe4ff */
[----:B------:R-:W-:-:S12]  /*3270*/  USHF.R.S32.HI UR17, URZ, 0x1f, UR16 ;  /* 0x0000001f3f117899 */ /* 0x000fd80008011410 */
.L_x_1:
[----:B------:R-:W0:Y:S01]  /*3280*/  LDC R160, c[0x0][0x238] ;  /* 0x00008e00ffa07b82 */ /* 0x000e220000000800 */
[C---:B------:R-:W-:Y:S02]  /*3290*/  ISETP.GT.AND P2, PT, R0.reuse, 0x2, PT ;  /* 0x000000020000780c */ /* 0x040fe40003f44270 */
[----:B------:R-:W-:Y:S02]  /*32a0*/  PRMT R162, RZ, 0x7610, R162 ;  /* 0x00007610ffa27816 */ /* 0x000fe400000000a2 */
[----:B------:R-:W-:Y:S02]  /*32b0*/  ISETP.GT.AND P4, PT, R0, 0x3, PT ;  /* 0x000000030000780c */ /* 0x000fe40003f84270 */
[----:B------:R-:W-:Y:S01]  /*32c0*/  PRMT R163, RZ, 0x7610, R163 ;  /* 0x00007610ffa37816 */ /* 0x000fe200000000a3 */
[----:B------:R-:W1:Y:S01]  /*32d0*/  LDC R187, c[0x0][0x238] ;  /* 0x00008e00ffbb7b82 */ /* 0x000e620000000800 */
[----:B0-----:R-:W-:Y:S01]  /*32e0*/  IMAD R186, R160, 0x3, RZ ;  /* 0x00000003a0ba7824 */ /* 0x001fe200078e02ff */
[----:B------:R-:W-:-:S04]  /*32f0*/  IADD3 R160, P0, R252, R7, RZ ;  /* 0x00000007fca07210 */ /* 0x000fc80007f1e0ff */
[-C--:B------:R-:W-:Y:S02]  /*3300*/  IADD3 R182, P1, R186, R7.reuse, RZ ;  /* 0x00000007bab67210 */ /* 0x080fe40007f3e0ff */
[-C--:B------:R-:W-:Y:S02]  /*3310*/  LEA.HI.X.SX32 R161, R252, R6.reuse, 0x1, P0 ;  /* 0x00000006fca17211 */ /* 0x080fe400000f0eff */
[----:B------:R-:W-:Y:S01]  /*3320*/  LEA.HI.X.SX32 R183, R186, R6, 0x1, P1 ;  /* 0x00000006bab77211 */ /* 0x000fe200008f0eff */
[C---:B-1----:R-:W-:Y:S01]  /*3330*/  IMAD.SHL.U32 R186, R187.reuse, 0x4, RZ ;  /* 0x00000004bbba7824 */ /* 0x042fe200078e00ff */
[C---:B------:R-:W-:Y:S01]  /*3340*/  ISETP.GT.AND P0, PT, R0.reuse, 0x4, PT ;  /* 0x000000040000780c */ /* 0x040fe20003f04270 */
[----:B------:R0:W2:Y:S01]  /*3350*/  @P2 LDG.E.U8 R162, desc[UR14][R160.64] ;  /* 0x0000000ea0a22981 */ /* 0x0000a2000c1e1100 */
[----:B------:R-:W-:Y:S01]  /*3360*/  IMAD R187, R187, 0x5, RZ ;  /* 0x00000005bbbb7824 */ /* 0x000fe200078e02ff */
[----:B------:R-:W-:Y:S02]  /*3370*/  ISETP.GT.AND P3, PT, R0, 0x5, PT ;  /* 0x000000050000780c */ /* 0x000fe40003f64270 */
[----:B------:R1:W3:Y:S01]  /*3380*/  @P4 LDG.E.U8 R163, desc[UR14][R182.64] ;  /* 0x0000000eb6a34981 */ /* 0x0002e2000c1e1100 */
[----:B0-----:R-:W-:-:S04]  /*3390*/  IADD3 R160, P2, R186, R7, RZ ;  /* 0x00000007baa07210 */ /* 0x001fc80007f5e0ff */
[-C--:B------:R-:W-:Y:S02]  /*33a0*/  LEA.HI.X.SX32 R161, R186, R6.reuse, 0x1, P2 ;  /* 0x00000006baa17211 */ /* 0x080fe400010f0eff */
[----:B------:R-:W0:Y:S01]  /*33b0*/  LDC R186, c[0x0][0x238] ;  /* 0x00008e00ffba7b82 */ /* 0x000e220000000800 */
[C---:B-1----:R-:W-:Y:S02]  /*33c0*/  IADD3 R182, P1, R187.reuse, R7, RZ ;  /* 0x00000007bbb67210 */ /* 0x042fe40007f3e0ff */
[----:B------:R-:W-:Y:S02]  /*33d0*/  PRMT R192, RZ, 0x7610, R192 ;  /* 0x00007610ffc07816 */ /* 0x000fe400000000c0 */
[----:B------:R-:W-:-:S04]  /*33e0*/  LEA.HI.X.SX32 R183, R187, R6, 0x1, P1 ;  /* 0x00000006bbb77211 */ /* 0x000fc800008f0eff */
[----:B------:R1:W4:Y:S01]  /*33f0*/  @P0 LDG.E.U8 R192, desc[UR14][R160.64] ;  /* 0x0000000ea0c00981 */ /* 0x000322000c1e1100 */
[----:B0-----:R-:W-:-:S05]  /*3400*/  IMAD R187, R186, 0x6, RZ ;  /* 0x00000006babb7824 */ /* 0x001fca00078e02ff */
[----:B-1----:R-:W-:-:S04]  /*3410*/  IADD3 R160, P0, R187, R7, RZ ;  /* 0x00000007bba07210 */ /* 0x002fc80007f1e0ff */
[----:B------:R-:W-:Y:S02]  /*3420*/  LEA.HI.X.SX32 R161, R187, R6, 0x1, P0 ;  /* 0x00000006bba17211 */ /* 0x000fe400000f0eff */
[----:B------:R-:W0:Y:S01]  /*3430*/  LDC R187, c[0x0][0x238] ;  /* 0x00008e00ffbb7b82 */ /* 0x000e220000000800 */
[----:B------:R-:W-:Y:S01]  /*3440*/  PRMT R193, RZ, 0x7610, R193 ;  /* 0x00007610ffc17816 */ /* 0x000fe200000000c1 */
[----:B------:R-:W-:Y:S01]  /*3450*/  IMAD R186, R186, 0x7, RZ ;  /* 0x00000007baba7824 */ /* 0x000fe200078e02ff */
[----:B------:R-:W-:-:S04]  /*3460*/  ISETP.GT.AND P2, PT, R0, 0x6, PT ;  /* 0x000000060000780c */ /* 0x000fc80003f44270 */
[----:B------:R1:W5:Y:S01]  /*3470*/  @P3 LDG.E.U8 R193, desc[UR14][R182.64] ;  /* 0x0000000eb6c13981 */ /* 0x000362000c1e1100 */
[----:B------:R-:W-:-:S08]  /*3480*/  PRMT R199, RZ, 0x7610, R199 ;  /* 0x00007610ffc77816 */ /* 0x000fd000000000c7 */
[----:B------:R0:W2:Y:S01]  /*3490*/  @P2 LDG.E.U8 R199, desc[UR14][R160.64] ;  /* 0x0000000ea0c72981 */ /* 0x0000a2000c1e1100 */
[----:B-1----:R-:W-:-:S04]  /*34a0*/  IADD3 R182, P3, R186, R7, RZ ;  /* 0x00000007bab67210 */ /* 0x002fc80007f7e0ff */
[----:B------:R-:W-:Y:S01]  /*34b0*/  LEA.HI.X.SX32 R183, R186, R6, 0x1, P3 ;  /* 0x00000006bab77211 */ /* 0x000fe200018f0eff */
[----:B0-----:R-:W-:-:S05]  /*34c0*/  IMAD.SHL.U32 R186, R187, 0x8, RZ ;  /* 0x00000008bbba7824 */ /* 0x001fca00078e00ff */
[----:B------:R-:W-:-:S04]  /*34d0*/  IADD3 R160, P4, R186, R7, RZ ;  /* 0x00000007baa07210 */ /* 0x000fc80007f9e0ff */
[----:B------:R-:W-:Y:S02]  /*34e0*/  LEA.HI.X.SX32 R161, R186, R6, 0x1, P4 ;  /* 0x00000006baa17211 */ /* 0x000fe400020f0eff */
[----:B------:R-:W0:Y:S01]  /*34f0*/  LDC R186, c[0x0][0x238] ;  /* 0x00008e00ffba7b82 */ /* 0x000e220000000800 */
[C---:B------:R-:W-:Y:S02]  /*3500*/  ISETP.GT.AND P1, PT, R0.reuse, 0x7, PT ;  /* 0x000000070000780c */ /* 0x040fe40003f24270 */
[----:B------:R-:W-:Y:S01]  /*3510*/  PRMT R200, RZ, 0x7610, R200 ;  /* 0x00007610ffc87816 */ /* 0x000fe200000000c8 */
[----:B------:R-:W-:Y:S01]  /*3520*/  IMAD R187, R187, 0x9, RZ ;  /* 0x00000009bbbb7824 */ /* 0x000fe200078e02ff */
[----:B------:R-:W-:Y:S02]  /*3530*/  ISETP.GT.AND P0, PT, R0, 0x8, PT ;  /* 0x000000080000780c */ /* 0x000fe40003f04270 */
[----:B------:R-:W-:-:S07]  /*3540*/  PRMT R201, RZ, 0x7610, R201 ;  /* 0x00007610ffc97816 */ /* 0x000fce00000000c9 */
[----:B------:R1:W2:Y:S04]  /*3550*/  @P1 LDG.E.U8 R200, desc[UR14][R182.64] ;  /* 0x0000000eb6c81981 */ /* 0x0002a8000c1e1100 */
[----:B------:R0:W2:Y:S01]  /*3560*/  @P0 LDG.E.U8 R201, desc[UR14][R160.64] ;  /* 0x0000000ea0c90981 */ /* 0x0000a2000c1e1100 */
[----:B-1----:R-:W-:-:S04]  /*3570*/  IADD3 R182, P3, R187, R7, RZ ;  /* 0x00000007bbb67210 */ /* 0x002fc80007f7e0ff */
[----:B------:R-:W-:Y:S01]  /*3580*/  LEA.HI.X.SX32 R183, R187, R6, 0x1, P3 ;  /* 0x00000006bbb77211 */ /* 0x000fe200018f0eff */
[----:B0-----:R-:W-:-:S05]  /*3590*/  IMAD R187, R186, 0xa, RZ ;  /* 0x0000000ababb7824 */ /* 0x001fca00078e02ff */
[----:B------:R-:W-:-:S04]  /*35a0*/  IADD3 R160, P4, R187, R7, RZ ;  /* 0x00000007bba07210 */ /* 0x000fc80007f9e0ff */
[----:B------:R-:W-:Y:S02]  /*35b0*/  LEA.HI.X.SX32 R161, R187, R6, 0x1, P4 ;  /* 0x00000006bba17211 */ /* 0x000fe400020f0eff */
[----:B------:R-:W0:Y:S01]  /*35c0*/  LDC R187, c[0x0][0x238] ;  /* 0x00008e00ffbb7b82 */ /* 0x000e220000000800 */
[----:B------:R-:W-:Y:S02]  /*35d0*/  ISETP.GT.AND P2, PT, R0, 0x9, PT ;  /* 0x000000090000780c */ /* 0x000fe40003f44270 */
        /* <DEDUP_REMOVED lines=12> */
[C---:B------:R-:W-:Y:S02]  /*36a0*/  ISETP.GT.AND P0, PT, R0.reuse, 0xb, PT ;  /* 0x0000000b0000780c */ /* 0x040fe40003f04270 */
[----:B------:R-:W-:Y:S01]  /*36b0*/  PRMT R204, RZ, 0x7610, R204 ;  /* 0x00007610ffcc7816 */ /* 0x000fe200000000cc */
[----:B------:R-:W-:Y:S01]  /*36c0*/  IMAD R187, R187, 0xd, RZ ;  /* 0x0000000dbbbb7824 */ /* 0x000fe200078e02ff */
[C---:B------:R-:W-:Y:S02]  /*36d0*/  ISETP.GT.AND P2, PT, R0.reuse, 0xc, PT ;  /* 0x0000000c0000780c */ /* 0x040fe40003f44270 */
[----:B------:R-:W-:Y:S02]  /*36e0*/  ISETP.GT.AND P1, PT, R0, 0xd, PT ;  /* 0x0000000d0000780c */ /* 0x000fe40003f24270 */
[----:B------:R-:W-:-:S05]  /*36f0*/  PRMT R205, RZ, 0x7610, R205 ;  /* 0x00007610ffcd7816 */ /* 0x000fca00000000cd */
[----:B------:R1:W2:Y:S01]  /*3700*/  @P0 LDG.E.U8 R204, desc[UR14][R182.64] ;  /* 0x0000000eb6cc0981 */ /* 0x0002a2000c1e1100 */
[----:B------:R-:W-:-:S03]  /*3710*/  PRMT R206, RZ, 0x7610, R206 ;  /* 0x00007610ffce7816 */ /* 0x000fc600000000ce */
[----:B------:R-:W2:Y:S01]  /*3720*/  @P2 LDG.E.U8 R205, desc[UR14][R160.64] ;  /* 0x0000000ea0cd2981 */ /* 0x000ea2000c1e1100 */
[----:B-1----:R-:W-:-:S04]  /*3730*/  IADD3 R182, P3, R187, R7, RZ ;  /* 0x00000007bbb67210 */ /* 0x002fc80007f7e0ff */
[----:B------:R-:W-:Y:S01]  /*3740*/  LEA.HI.X.SX32 R183, R187, R6, 0x1, P3 ;  /* 0x00000006bbb77211 */ /* 0x000fe200018f0eff */
[----:B0-----:R-:W-:Y:S01]  /*3750*/  IMAD R187, R186, 0xe, RZ ;  /* 0x0000000ebabb7824 */ /* 0x001fe200078e02ff */
[----:B------:R-:W-:Y:S01]  /*3760*/  ISETP.GT.AND P2, PT, R0, 0xf, PT ;  /* 0x0000000f0000780c */ /* 0x000fe20003f44270 */
[----:B------:R-:W-:Y:S02]  /*3770*/  IMAD R186, R186, 0xf, RZ ;  /* 0x0000000fbaba7824 */ /* 0x000fe400078e02ff */
[----:B------:R0:W2:Y:S01]  /*3780*/  @P1 LDG.E.U8 R206, desc[UR14][R182.64] ;  /* 0x0000000eb6ce1981 */ /* 0x0000a2000c1e1100 */
[----:B------:R-:W-:Y:S02]  /*3790*/  ISETP.GT.AND P1, PT, R0, RZ, PT ;  /* 0x000000ff0000720c */ /* 0x000fe40003f24270 */
[----:B------:R-:W-:Y:S02]  /*37a0*/  PRMT R208, RZ, 0x7610, R208 ;  /* 0x00007610ffd07816 */ /* 0x000fe400000000d0 */
[----:B0-----:R-:W-:-:S04]  /*37b0*/  IADD3 R182, P3, R186, R7, RZ ;  /* 0x00000007bab67210 */ /* 0x001fc80007f7e0ff */
[----:B------:R-:W-:Y:S02]  /*37c0*/  LEA.HI.X.SX32 R183, R186, R6, 0x1, P3 ;  /* 0x00000006bab77211 */ /* 0x000fe400018f0eff */
[----:B------:R-:W-:Y:S01]  /*37d0*/  PRMT R210, RZ, 0x7610, R210 ;  /* 0x00007610ffd27816 */ /* 0x000fe200000000d2 */
[----:B------:R-:W0:Y:S02]  /*37e0*/  LDC R186, c[0x0][0x238] ;  /* 0x00008e00ffba7b82 */ /* 0x000e240000000800 */
[----:B------:R1:W2:Y:S01]  /*37f0*/  @P2 LDG.E.U8 R208, desc[UR14][R182.64] ;  /* 0x0000000eb6d02981 */ /* 0x0002a2000c1e1100 */
[----:B------:R-:W-:Y:S01]  /*3800*/  IADD3 R160, P4, R187, R7, RZ ;  /* 0x00000007bba07210 */ /* 0x000fe20007f9e0ff */
[----:B-1----:R-:W-:Y:S02]  /*3810*/  @P1 IMAD.MOV.U32 R182, RZ, RZ, R7 ;  /* 0x000000ffffb61224 */ /* 0x002fe400078e0007 */
[----:B------:R-:W-:-:S05]  /*3820*/  @P1 IMAD.MOV.U32 R183, RZ, RZ, R6 ;  /* 0x000000ffffb71224 */ /* 0x000fca00078e0006 */
[----:B------:R1:W2:Y:S01]  /*3830*/  @P1 LDG.E.U8 R210, desc[UR14][R182.64] ;  /* 0x0000000eb6d21981 */ /* 0x0002a2000c1e1100 */
[----:B------:R-:W-:Y:S02]  /*3840*/  LEA.HI.X.SX32 R161, R187, R6, 0x1, P4 ;  /* 0x00000006bba17211 */ /* 0x000fe400020f0eff */
[----:B------:R-:W-:Y:S01]  /*3850*/  ISETP.GT.AND P0, PT, R0, 0xe, PT ;  /* 0x0000000e0000780c */ /* 0x000fe20003f04270 */
[----:B------:R-:W3:Y:S08]  /*3860*/  LDC R187, c[0x0][0x238] ;  /* 0x00008e00ffbb7b82 */ /* 0x000ef00000000800 */
[----:B-1----:R-:W1:Y:S01]  /*3870*/  LDC R183, c[0x0][0x238] ;  /* 0x00008e00ffb77b82 */ /* 0x002e620000000800 */
[----:B------:R-:W-:-:S02]  /*3880*/  PRMT R207, RZ, 0x7610, R207 ;  /* 0x00007610ffcf7816 */ /* 0x000fc400000000cf */
[----:B------:R-:W-:-:S04]  /*3890*/  ISETP.GT.AND P4, PT, R0, 0x1, PT ;  /* 0x000000010000780c */ /* 0x000fc80003f84270 */
[----:B------:R4:W2:Y:S01]  /*38a0*/  @P0 LDG.E.U8 R207, desc[UR14][R160.64] ;  /* 0x0000000ea0cf0981 */ /* 0x0008a2000c1e1100 */
[----:B------:R-:W-:Y:S02]  /*38b0*/  PRMT R212, RZ, 0x7610, R212 ;  /* 0x00007610ffd47816 */ /* 0x000fe400000000d4 */
[----:B----4-:R-:W-:-:S04]  /*38c0*/  IADD3 R160, P0, R7, UR13, RZ ;  /* 0x0000000d07a07c10 */ /* 0x010fc8000ff1e0ff */
[----:B0-----:R-:W-:Y:S01]  /*38d0*/  LEA.HI.X.SX32 R161, R186, R6, 0x1, P0 ;  /* 0x00000006baa17211 */ /* 0x001fe200000f0eff */
[----:B-1----:R-:W-:-:S04]  /*38e0*/  IMAD.SHL.U32 R183, R183, 0x10, RZ ;  /* 0x00000010b7b77824 */ /* 0x002fc800078e00ff */
[----:B------:R0:W4:Y:S01]  /*38f0*/  @P4 LDG.E.U8 R212, desc[UR14][R160.64] ;  /* 0x0000000ea0d44981 */ /* 0x000122000c1e1100 */
[-C--:B------:R-:W-:Y:S01]  /*3900*/  IADD3 R182, P0, R183, R7.reuse, RZ ;  /* 0x00000007b7b67210 */ /* 0x080fe20007f1e0ff */
[C---:B---3--:R-:W-:Y:S02]  /*3910*/  IMAD.SHL.U32 R183, R187.reuse, 0x10, RZ ;  /* 0x00000010bbb77824 */ /* 0x048fe400078e00ff */
[----:B0-----:R-:W-:Y:S02]  /*3920*/  IMAD R161, R187, 0x11, RZ ;  /* 0x00000011bba17824 */ /* 0x001fe400078e02ff */
[----:B------:R-:W0:Y:S03]  /*3930*/  LDC R187, c[0x0][0x238] ;  /* 0x00008e00ffbb7b82 */ /* 0x000e260000000800 */
[----:B------:R-:W-:Y:S02]  /*3940*/  IADD3 R160, P1, R161, R7, RZ ;  /* 0x00000007a1a07210 */ /* 0x000fe40007f3e0ff */
[----:B------:R-:W-:Y:S01]  /*3950*/  ISETP.GT.AND P2, PT, R0, 0x10, PT ;  /* 0x000000100000780c */ /* 0x000fe20003f44270 */
[----:B0-----:R-:W-:-:S02]  /*3960*/  IMAD R161, R187, 0x11, RZ ;  /* 0x00000011bba17824 */ /* 0x001fc400078e02ff */
[----:B------:R-:W0:Y:S01]  /*3970*/  LDC R187, c[0x0][0x238] ;  /* 0x00008e00ffbb7b82 */ /* 0x000e220000000800 */
[----:B------:R-:W-:Y:S02]  /*3980*/  ISETP.GT.AND P3, PT, R0, 0x11, PT ;  /* 0x000000110000780c */ /* 0x000fe40003f64270 */
[----:B------:R-:W-:Y:S02]  /*3990*/  PRMT R194, RZ, 0x7610, R194 ;  /* 0x00007610ffc27816 */ /* 0x000fe400000000c2 */
[----:B------:R-:W-:Y:S02]  /*39a0*/  LEA.HI.X.SX32 R183, R183, R6, 0x1, P0 ;  /* 0x00000006b7b77211 */ /* 0x000fe400000f0eff */
[----:B------:R-:W-:-:S03]  /*39b0*/  PRMT R195, RZ, 0x7610, R195 ;  /* 0x00007610ffc37816 */ /* 0x000fc600000000c3 */
[----:B------:R0:W3:Y:S01]  /*39c0*/  @P2 LDG.E.U8 R194, desc[UR14][R182.64] ;  /* 0x0000000eb6c22981 */ /* 0x0000e2000c1e1100 */
[----:B------:R-:W-:Y:S02]  /*39d0*/  LEA.HI.X.SX32 R161, R161, R6, 0x1, P1 ;  /* 0x00000006a1a17211 */ /* 0x000fe400008f0eff */
[----:B------:R-:W-:-:S03]  /*39e0*/  ISETP.GT.AND P4, PT, R0, 0x13, PT ;  /* 0x000000130000780c */ /* 0x000fc60003f84270 */
[----:B------:R1:W3:Y:S01]  /*39f0*/  @P3 LDG.E.U8 R195, desc[UR14][R160.64] ;  /* 0x0000000ea0c33981 */ /* 0x0002e2000c1e1100 */
[----:B0-----:R-:W-:Y:S02]  /*3a00*/  IMAD R183, R187, 0x12, RZ ;  /* 0x00000012bbb77824 */ /* 0x001fe400078e02ff */
[----:B------:R-:W-:-:S03]  /*3a10*/  IMAD R187, R186, 0x13, RZ ;  /* 0x00000013babb7824 */ /* 0x000fc600078e02ff */
[-C--:B------:R-:W-:Y:S02]  /*3a20*/  IADD3 R182, P2, R183, R7.reuse, RZ ;  /* 0x00000007b7b67210 */ /* 0x080fe40007f5e0ff */
[----:B------:R-:W0:Y:S01]  /*3a30*/  LDC R183, c[0x0][0x238] ;  /* 0x00008e00ffb77b82 */ /* 0x000e220000000800 */
[C---:B-1----:R-:W-:Y:S02]  /*3a40*/  IADD3 R160, P1, R187.reuse, R7, RZ ;  /* 0x00000007bba07210 */ /* 0x042fe40007f3e0ff */
[----:B------:R-:W-:Y:S02]  /*3a50*/  PRMT R185, RZ, 0x7610, R185 ;  /* 0x00007610ffb97816 */ /* 0x000fe400000000b9 */
[----:B------:R-:W-:-:S03]  /*3a60*/  LEA.HI.X.SX32 R161, R187, R6, 0x1, P1 ;  /* 0x00000006bba17211 */ /* 0x000fc600008f0eff */
[----:B------:R-:W1:Y:S02]  /*3a70*/  LDC R187, c[0x0][0x238] ;  /* 0x00008e00ffbb7b82 */ /* 0x000e640000000800 */
[----:B------:R5:W3:Y:S06]  /*3a80*/  @P4 LDG.E.U8 R185, desc[UR14][R160.64] ;  /* 0x0000000ea0b94981 */ /* 0x000aec000c1e1100 */
[----:B-----5:R-:W5:Y:S01]  /*3a90*/  LDC R161, c[0x0][0x238] ;  /* 0x00008e00ffa17b82 */ /* 0x020f620000000800 */
[----:B------:R-:W-:Y:S01]  /*3aa0*/  ISETP.GT.AND P0, PT, R0, 0x12, PT ;  /* 0x000000120000780c */ /* 0x000fe20003f04270 */
[----:B0-----:R-:W-:Y:S01]  /*3ab0*/  IMAD R183, R183, 0x12, RZ ;  /* 0x00000012b7b77824 */ /* 0x001fe200078e02ff */
[----:B------:R-:W-:Y:S01]  /*3ac0*/  PRMT R188, RZ, 0x7610, R188 ;  /* 0x00007610ffbc7816 */ /* 0x000fe200000000bc */
[----:B------:R-:W-:-:S03]  /*3ad0*/  IMAD R186, R186, 0x14, RZ ;  /* 0x00000014baba7824 */ /* 0x000fc600078e02ff */
[----:B------:R-:W-:Y:S01]  /*3ae0*/  LEA.HI.X.SX32 R183, R183, R6, 0x1, P2 ;  /* 0x00000006b7b77211 */ /* 0x000fe200010f0eff */
[----:B-1----:R-:W-:-:S06]  /*3af0*/  IMAD R187, R187, 0x14, RZ ;  /* 0x00000014bbbb7824 */ /* 0x002fcc00078e02ff */
[----:B------:R-:W3:Y:S01]  /*3b00*/  @P0 LDG.E.U8 R188, desc[UR14][R182.64] ;  /* 0x0000000eb6bc0981 */ /* 0x000ee2000c1e1100 */
[----:B------:R-:W-:-:S04]  /*3b10*/  IADD3 R186, P0, R186, R7, RZ ;  /* 0x00000007baba7210 */ /* 0x000fc80007f1e0ff */
[----:B------:R-:W-:Y:S01]  /*3b20*/  LEA.HI.X.SX32 R187, R187, R6, 0x1, P0 ;  /* 0x00000006bbbb7211 */ /* 0x000fe200000f0eff */
[----:B-----5:R-:W-:-:S05]  /*3b30*/  IMAD R161, R161, 0x15, RZ ;  /* 0x00000015a1a17824 */ /* 0x020fca00078e02ff */
[----:B------:R-:W-:Y:S02]  /*3b40*/  IADD3 R160, P0, R161, R7, RZ ;  /* 0x00000007a1a07210 */ /* 0x000fe40007f1e0ff */
[----:B------:R-:W0:Y:S01]  /*3b50*/  LDC R161, c[0x0][0x238] ;  /* 0x00008e00ffa17b82 */ /* 0x000e220000000800 */
[----:B------:R-:W-:Y:S02]  /*3b60*/  ISETP.GT.AND P1, PT, R0, 0x15, PT ;  /* 0x000000150000780c */ /* 0x000fe40003f24270 */
[----:B------:R-:W-:Y:S01]  /*3b70*/  PRMT R191, RZ, 0x7610, R191 ;  /* 0x00007610ffbf7816 */ /* 0x000fe200000000bf */
[----:B0-----:R-:W-:-:S05]  /*3b80*/  IMAD R161, R161, 0x15, RZ ;  /* 0x00000015a1a17824 */ /* 0x001fca00078e02ff */
[----:B------:R-:W-:-:S05]  /*3b90*/  LEA.HI.X.SX32 R161, R161, R6, 0x1, P0 ;  /* 0x00000006a1a17211 */ /* 0x000fca00000f0eff */
[----:B------:R0:W5:Y:S02]  /*3ba0*/  @P1 LDG.E.U8 R191, desc[UR14][R160.64] ;  /* 0x0000000ea0bf1981 */ /* 0x000164000c1e1100 */
[----:B0-----:R-:W0:Y:S01]  /*3bb0*/  LDC R161, c[0x0][0x238] ;  /* 0x00008e00ffa17b82 */ /* 0x001e220000000800 */
[----:B------:R-:W-:Y:S02]  /*3bc0*/  ISETP.GT.AND P2, PT, R0, 0x14, PT ;  /* 0x000000140000780c */ /* 0x000fe40003f44270 */
[----:B------:R-:W-:Y:S02]  /*3bd0*/  PRMT R183, RZ, 0x7610, R183 ;  /* 0x00007610ffb77816 */ /* 0x000fe400000000b7 */
[----:B------:R-:W-:-:S09]  /*3be0*/  PRMT R189, RZ, 0x7610, R189 ;  /* 0x00007610ffbd7816 */ /* 0x000fd200000000bd */
[----:B------:R-:W5:Y:S01]  /*3bf0*/  @P2 LDG.E.U8 R183, desc[UR14][R186.64] ;  /* 0x0000000ebab72981 */ /* 0x000f62000c1e1100 */
[----:B0-----:R-:W-:-:S05]  /*3c00*/  IMAD R161, R161, 0x16, RZ ;  /* 0x00000016a1a17824 */ /* 0x001fca00078e02ff */
[----:B------:R-:W-:Y:S02]  /*3c10*/  IADD3 R160, P0, R161, R7, RZ ;  /* 0x00000007a1a07210 */ /* 0x000fe40007f1e0ff */
[----:B------:R-:W0:Y:S01]  /*3c20*/  LDC R161, c[0x0][0x238] ;  /* 0x00008e00ffa17b82 */ /* 0x000e220000000800 */
[----:B------:R-:W-:Y:S01]  /*3c30*/  ISETP.GT.AND P2, PT, R0, 0x16, PT ;  /* 0x000000160000780c */ /* 0x000fe20003f44270 */
[----:B0-----:R-:W-:-:S05]  /*3c40*/  IMAD R161, R161, 0x16, RZ ;  /* 0x00000016a1a17824 */ /* 0x001fca00078e02ff */
[----:B------:R-:W-:-:S07]  /*3c50*/  LEA.HI.X.SX32 R161, R161, R6, 0x1, P0 ;  /* 0x00000006a1a17211 */ /* 0x000fce00000f0eff */
[----:B------:R0:W5:Y:S02]  /*3c60*/  @P2 LDG.E.U8 R189, desc[UR14][R160.64] ;  /* 0x0000000ea0bd2981 */ /* 0x000164000c1e1100 */
[----:B0-----:R-:W0:Y:S02]  /*3c70*/  LDC R161, c[0x0][0x238] ;  /* 0x00008e00ffa17b82 */ /* 0x001e240000000800 */
[----:B0-----:R-:W-:-:S05]  /*3c80*/  IMAD R161, R161, 0x17, RZ ;  /* 0x00000017a1a17824 */ /* 0x001fca00078e02ff */
[----:B------:R-:W-:Y:S02]  /*3c90*/  IADD3 R160, P0, R161, R7, RZ ;  /* 0x00000007a1a07210 */ /* 0x000fe40007f1e0ff */
[----:B------:R-:W0:Y:S01]  /*3ca0*/  LDC R161, c[0x0][0x238] ;  /* 0x00008e00ffa17b82 */ /* 0x000e220000000800 */
[----:B------:R-:W-:Y:S02]  /*3cb0*/  ISETP.GT.AND P1, PT, R0, 0x17, PT ;  /* 0x000000170000780c */ /* 0x000fe40003f24270 */
[----:B------:R-:W-:Y:S01]  /*3cc0*/  PRMT R184, RZ, 0x7610, R184 ;  /* 0x00007610ffb87816 */ /* 0x000fe200000000b8 */
[----:B0-----:R-:W-:-:S05]  /*3cd0*/  IMAD R161, R161, 0x17, RZ ;  /* 0x00000017a1a17824 */ /* 0x001fca00078e02ff */
[----:B------:R-:W-:-:S05]  /*3ce0*/  LEA.HI.X.SX32 R161, R161, R6, 0x1, P0 ;  /* 0x00000006a1a17211 */ /* 0x000fca00000f0eff */
        /* <DEDUP_REMOVED lines=60> */
[----:B------:R-:W-:Y:S02]  /*40b0*/  PRMT R198, RZ, 0x7610, R198 ;  /* 0x00007610ffc67816 */ /* 0x000fe400000000c6 */
[----:B------:R-:W-:Y:S02]  /*40c0*/  LOP3.LUT R192, R192, 0xffff, RZ, 0xc0, !PT ;  /* 0x0000ffffc0c07812 */ /* 0x000fe400078ec0ff */
[----:B------:R-:W-:Y:S02]  /*40d0*/  LOP3.LUT R193, R193, 0xffff, RZ, 0xc0, !PT ;  /* 0x0000ffffc1c17812 */ /* 0x000fe400078ec0ff */
[----:B------:R-:W-:Y:S01]  /*40e0*/  LOP3.LUT R163, R163, 0xffff, RZ, 0xc0, !PT ;  /* 0x0000ffffa3a37812 */ /* 0x000fe200078ec0ff */
[----:B0-----:R-:W-:-:S05]  /*40f0*/  IMAD R161, R161, 0x1e, RZ ;  /* 0x0000001ea1a17824 */ /* 0x001fca00078e02ff */
[----:B------:R-:W-:-:S05]  /*4100*/  LEA.HI.X.SX32 R161, R161, R6, 0x1, P0 ;  /* 0x00000006a1a17211 */ /* 0x000fca00000f0eff */
[----:B------:R0:W5:Y:S01]  /*4110*/  @P1 LDG.E.U8 R198, desc[UR14][R160.64] ;  /* 0x0000000ea0c61981 */ /* 0x000162000c1e1100 */
[----:B--2---:R-:W-:Y:S02]  /*4120*/  LOP3.LUT R208, R208, 0xffff, RZ, 0xc0, !PT ;  /* 0x0000ffffd0d07812 */ /* 0x004fe400078ec0ff */
[----:B------:R-:W-:Y:S02]  /*4130*/  LOP3.LUT R206, R206, 0xffff, RZ, 0xc0, !PT ;  /* 0x0000ffffcece7812 */ /* 0x000fe400078ec0ff */
[----:B0-----:R-:W-:Y:S02]  /*4140*/  LOP3.LUT R160, R162, 0xffff, RZ, 0xc0, !PT ;  /* 0x0000ffffa2a07812 */ /* 0x001fe400078ec0ff */
[----:B------:R-:W-:Y:S02]  /*4150*/  PRMT R161, R192, 0x3340, R193 ;  /* 0x00003340c0a17816 */ /* 0x000fe400000000c1 */
[----:B------:R-:W-:Y:S01]  /*4160*/  PRMT R160, R160, 0x3340, R163 ;  /* 0x00003340a0a07816 */ /* 0x000fe200000000a3 */
[----:B------:R-:W0:Y:S01]  /*4170*/  LDC R192, c[0x0][0x238] ;  /* 0x00008e00ffc07b82 */ /* 0x000e220000000800 */
[----:B------:R-:W-:-:S02]  /*4180*/  LOP3.LUT R193, R207, 0xffff, RZ, 0xc0, !PT ;  /* 0x0000ffffcfc17812 */ /* 0x000fc400078ec0ff */
[----:B------:R-:W-:Y:S02]  /*4190*/  LOP3.LUT R163, R205, 0xffff, RZ, 0xc0, !PT ;  /* 0x0000ffffcda37812 */ /* 0x000fe400078ec0ff */
[----:B------:R-:W-:Y:S02]  /*41a0*/  PRMT R193, R193, 0x3340, R208 ;  /* 0x00003340c1c17816 */ /* 0x000fe400000000d0 */
[----:B------:R-:W-:-:S04]  /*41b0*/  PRMT R163, R163, 0x3340, R206 ;  /* 0x00003340a3a37816 */ /* 0x000fc800000000ce */
[----:B------:R-:W-:Y:S02]  /*41c0*/  PRMT R163, R163, 0x5410, R193 ;  /* 0x00005410a3a37816 */ /* 0x000fe400000000c1 */
[----:B------:R-:W1:Y:S01]  /*41d0*/  LDC R193, c[0x0][0x238] ;  /* 0x00008e00ffc17b82 */ /* 0x000e620000000800 */
[----:B------:R-:W-:Y:S02]  /*41e0*/  LOP3.LUT R199, R199, 0xffff, RZ, 0xc0, !PT ;  /* 0x0000ffffc7c77812 */ /* 0x000fe400078ec0ff */
[----:B------:R-:W-:Y:S02]  /*41f0*/  LOP3.LUT R200, R200, 0xffff, RZ, 0xc0, !PT ;  /* 0x0000ffffc8c87812 */ /* 0x000fe400078ec0ff */
[----:B------:R-:W-:Y:S02]  /*4200*/  ISETP.GT.AND P1, PT, R0, 0x1f, PT ;  /* 0x0000001f0000780c */ /* 0x000fe40003f24270 */
[----:B------:R-:W-:Y:S01]  /*4210*/  PRMT R199, R199, 0x3340, R200 ;  /* 0x00003340c7c77816 */ /* 0x000fe200000000c8 */
[----:B0-----:R-:W-:-:S03]  /*4220*/  IMAD R192, R192, 0x1f, RZ ;  /* 0x0000001fc0c07824 */ /* 0x001fc600078e02ff */
[--C-:B------:R-:W-:Y:S02]  /*4230*/  PRMT R161, R161, 0x5410, R199.reuse ;  /* 0x00005410a1a17816 */ /* 0x100fe400000000c7 */
[----:B------:R-:W-:Y:S02]  /*4240*/  IADD3 R192, P0, R192, R7, RZ ;  /* 0x00000007c0c07210 */ /* 0x000fe40007f1e0ff */
[----:B------:R-:W-:Y:S01]  /*4250*/  PRMT R199, RZ, 0x7610, R199 ;  /* 0x00007610ffc77816 */ /* 0x000fe200000000c7 */
[----:B-1----:R-:W-:-:S05]  /*4260*/  IMAD R193, R193, 0x1f, RZ ;  /* 0x0000001fc1c17824 */ /* 0x002fca00078e02ff */
[----:B------:R-:W-:-:S05]  /*4270*/  LEA.HI.X.SX32 R193, R193, R6, 0x1, P0 ;  /* 0x00000006c1c17211 */ /* 0x000fca00000f0eff */
[----:B------:R0:W2:Y:S01]  /*4280*/  @P1 LDG.E.U8 R199, desc[UR14][R192.64] ;  /* 0x0000000ec0c71981 */ /* 0x0000a2000c1e1100 */
[----:B------:R-:W-:Y:S02]  /*4290*/  LOP3.LUT R201, R201, 0xffff, RZ, 0xc0, !PT ;  /* 0x0000ffffc9c97812 */ /* 0x000fe400078ec0ff */
[----:B------:R-:W-:Y:S02]  /*42a0*/  LOP3.LUT R162, R202, 0xffff, RZ, 0xc0, !PT ;  /* 0x0000ffffcaa27812 */ /* 0x000fe400078ec0ff */
[----:B------:R-:W-:Y:S02]  /*42b0*/  LOP3.LUT R203, R203, 0xffff, RZ, 0xc0, !PT ;  /* 0x0000ffffcbcb7812 */ /* 0x000fe400078ec0ff */
[----:B------:R-:W-:Y:S02]  /*42c0*/  LOP3.LUT R204, R204, 0xffff, RZ, 0xc0, !PT ;  /* 0x0000ffffcccc7812 */ /* 0x000fe400078ec0ff */
[----:B------:R-:W-:Y:S02]  /*42d0*/  LOP3.LUT R200, R210, 0xffff, RZ, 0xc0, !PT ;  /* 0x0000ffffd2c87812 */ /* 0x000fe400078ec0ff */
[----:B----4-:R-:W-:-:S02]  /*42e0*/  LOP3.LUT R212, R212, 0xffff, RZ, 0xc0, !PT ;  /* 0x0000ffffd4d47812 */ /* 0x010fc400078ec0ff */
[----:B------:R-:W-:Y:S02]  /*42f0*/  PRMT R162, R201, 0x3340, R162 ;  /* 0x00003340c9a27816 */ /* 0x000fe400000000a2 */
[----:B------:R-:W-:Y:S02]  /*4300*/  PRMT R203, R203, 0x3340, R204 ;  /* 0x00003340cbcb7816 */ /* 0x000fe400000000cc */
[----:B------:R-:W-:Y:S02]  /*4310*/  PRMT R200, R200, 0x3340, R212 ;  /* 0x00003340c8c87816 */ /* 0x000fe400000000d4 */
[----:B------:R-:W-:Y:S02]  /*4320*/  PRMT R162, R162, 0x5410, R203 ;  /* 0x00005410a2a27816 */ /* 0x000fe400000000cb */
[----:B------:R-:W-:Y:S01]  /*4330*/  PRMT R160, R200, 0x5410, R160 ;  /* 0x00005410c8a07816 */ /* 0x000fe200000000a0 */
[----:B------:R-:W-:Y:S01]  /*4340*/  BAR.SYNC.DEFER_BLOCKING 0x0 ;  /* 0x0000000000007b1d */ /* 0x000fe20000010000 */
[----:B------:R-:W-:-:S02]  /*4350*/  ISETP.GE.AND P0, PT, R4, R0, PT ;  /* 0x000000000400720c */ /* 0x000fc40003f06270 */
[----:B0-----:R-:W-:Y:S02]  /*4360*/  IADD3 R192, P1, R2, R180, RZ ;  /* 0x000000b402c07210 */ /* 0x001fe40007f3e0ff */
[----:B------:R-:W-:Y:S02]  /*4370*/  PRMT R201, RZ, 0x7610, R201 ;  /* 0x00007610ffc97816 */ /* 0x000fe400000000c9 */
[----:B------:R-:W-:Y:S01]  /*4380*/  PRMT R200, RZ, 0x7610, R200 ;  /* 0x00007610ffc87816 */ /* 0x000fe200000000c8 */
[----:B------:R-:W-:Y:S01]  /*4390*/  IMAD.X R193, R248, 0x1, R172, P1 ;  /* 0x00000001f8c17824 */ /* 0x000fe200008e06ac */
[----:B------:R0:W-:Y:S05]  /*43a0*/  STS.128 [R246+UR12], R160 ;  /* 0x000000a0f6007988 */ /* 0x0001ea0008000c0c */
[----:B------:R1:W4:Y:S01]  /*43b0*/  @!P0 LDG.E.U8 R201, desc[UR14][R192.64] ;  /* 0x0000000ec0c98981 */ /* 0x000322000c1e1100 */
[----:B0-----:R-:W-:-:S02]  /*43c0*/  IADD3 R160, P2, R2, R179, RZ ;  /* 0x000000b302a07210 */ /* 0x001fc40007f5e0ff */
[----:B------:R-:W-:-:S03]  /*43d0*/  IADD3 R162, P1, R2, R178, RZ ;  /* 0x000000b202a27210 */ /* 0x000fc60007f3e0ff */
[C---:B------:R-:W-:Y:S01]  /*43e0*/  IMAD.X R161, R248.reuse, 0x1, R170, P2 ;  /* 0x00000001f8a17824 */ /* 0x040fe200010e06aa */
[----:B-1----:R-:W-:Y:S01]  /*43f0*/  PRMT R192, RZ, 0x7610, R192 ;  /* 0x00007610ffc07816 */ /* 0x002fe200000000c0 */
[----:B------:R-:W-:-:S03]  /*4400*/  IMAD.X R163, R248, 0x1, R168, P1 ;  /* 0x00000001f8a37824 */ /* 0x000fc600008e06a8 */
[----:B------:R0:W4:Y:S01]  /*4410*/  @!P0 LDG.E.U8 R200, desc[UR14][R160.64] ;  /* 0x0000000ea0c88981 */ /* 0x000122000c1e1100 */
[----:B------:R-:W-:-:S03]  /*4420*/  PRMT R193, RZ, 0x7610, R193 ;  /* 0x00007610ffc17816 */ /* 0x000fc600000000c1 */
[----:B------:R1:W4:Y:S01]  /*4430*/  @!P0 LDG.E.U8 R192, desc[UR14][R162.64] ;  /* 0x0000000ea2c08981 */ /* 0x000322000c1e1100 */
[----:B0-----:R-:W-:-:S05]  /*4440*/  IADD3 R160, P1, R2, R177, RZ ;  /* 0x000000b102a07210 */ /* 0x001fca0007f3e0ff */
[----:B------:R-:W-:Y:S01]  /*4450*/  IMAD.X R161, R248, 0x1, R166, P1 ;  /* 0x00000001f8a17824 */ /* 0x000fe200008e06a6 */
[----:B-1----:R-:W-:-:S04]  /*4460*/  IADD3 R162, P1, R2, R176, RZ ;  /* 0x000000b002a27210 */ /* 0x002fc80007f3e0ff */
[----:B------:R0:W4:Y:S01]  /*4470*/  @!P0 LDG.E.U8 R193, desc[UR14][R160.64] ;  /* 0x0000000ea0c18981 */ /* 0x000122000c1e1100 */
[----:B------:R-:W-:Y:S01]  /*4480*/  IMAD.X R163, R248, 0x1, R164, P1 ;  /* 0x00000001f8a37824 */ /* 0x000fe200008e06a4 */
[----:B------:R-:W-:Y:S02]  /*4490*/  PRMT R203, RZ, 0x7610, R203 ;  /* 0x00007610ffcb7816 */ /* 0x000fe400000000cb */
[----:B0-----:R-:W-:-:S05]  /*44a0*/  IADD3 R160, P1, R2, R175, RZ ;  /* 0x000000af02a07210 */ /* 0x001fca0007f3e0ff */
[----:B------:R-:W-:-:S05]  /*44b0*/  IMAD.X R161, R248, 0x1, R158, P1 ;  /* 0x00000001f8a17824 */ /* 0x000fca00008e069e */
[----:B------:R0:W4:Y:S01]  /*44c0*/  @!P0 LDG.E.U8 R203, desc[UR14][R160.64] ;  /* 0x0000000ea0cb8981 */ /* 0x000122000c1e1100 */
        /* <DEDUP_REMOVED lines=65> */
[----:B------:R-:W-:-:S06]  /*48e0*/  PRMT R202, RZ, 0x7610, R202 ;  /* 0x00007610ffca7816 */ /* 0x000fcc00000000ca */
[----:B------:R3:W4:Y:S01]  /*48f0*/  @!P0 LDG.E.U8 R202, desc[UR14][R162.64] ;  /* 0x0000000ea2ca8981 */ /* 0x000722000c1e1100 */
[----:B0-----:R-:W-:-:S05]  /*4900*/  IADD3 R160, P1, R2, R219, RZ ;  /* 0x000000db02a07210 */ /* 0x001fca0007f3e0ff */
[----:B------:R-:W-:-:S05]  /*4910*/  IMAD.X R161, R248, 0x1, R217, P1 ;  /* 0x00000001f8a17824 */ /* 0x000fca00008e06d9 */
[----:B------:R0:W4:Y:S01]  /*4920*/  @!P0 LDG.E.U8 R232, desc[UR14][R160.64] ;  /* 0x0000000ea0e88981 */ /* 0x000122000c1e1100 */
[----:B---3--:R-:W-:Y:S02]  /*4930*/  LOP3.LUT R163, R194, 0xffff, RZ, 0xc0, !PT ;  /* 0x0000ffffc2a37812 */ /* 0x008fe400078ec0ff */
[----:B------:R-:W-:Y:S02]  /*4940*/  PRMT R194, RZ, 0x7610, R194 ;  /* 0x00007610ffc27816 */ /* 0x000fe400000000c2 */
[----:B0-----:R-:W-:-:S05]  /*4950*/  IADD3 R160, P1, R2, R223, RZ ;  /* 0x000000df02a07210 */ /* 0x001fca0007f3e0ff */
[----:B------:R-:W-:Y:S01]  /*4960*/  IMAD.X R161, R248, 0x1, R221, P1 ;  /* 0x00000001f8a17824 */ /* 0x000fe200008e06dd */
[----:B------:R-:W-:Y:S02]  /*4970*/  LOP3.LUT R162, R188, 0xffff, RZ, 0xc0, !PT ;  /* 0x0000ffffbca27812 */ /* 0x000fe400078ec0ff */
[----:B------:R-:W-:Y:S02]  /*4980*/  LOP3.LUT R185, R185, 0xffff, RZ, 0xc0, !PT ;  /* 0x0000ffffb9b97812 */ /* 0x000fe400078ec0ff */
[----:B------:R0:W3:Y:S02]  /*4990*/  @!P0 LDG.E.U8 R194, desc[UR14][R160.64] ;  /* 0x0000000ea0c28981 */ /* 0x0000e4000c1e1100 */
[--C-:B------:R-:W-:Y:S02]  /*49a0*/  PRMT R162, R162, 0x3340, R185.reuse ;  /* 0x00003340a2a27816 */ /* 0x100fe400000000b9 */
[----:B------:R-:W-:Y:S02]  /*49b0*/  PRMT R185, RZ, 0x7610, R185 ;  /* 0x00007610ffb97816 */ /* 0x000fe400000000b9 */
[----:B0-----:R-:W-:-:S05]  /*49c0*/  IADD3 R160, P1, R2, R227, RZ ;  /* 0x000000e302a07210 */ /* 0x001fca0007f3e0ff */
[----:B------:R-:W-:Y:S01]  /*49d0*/  IMAD.X R161, R248, 0x1, R225, P1 ;  /* 0x00000001f8a17824 */ /* 0x000fe200008e06e1 */
[----:B-----5:R-:W-:Y:S02]  /*49e0*/  LOP3.LUT R183, R183, 0xffff, RZ, 0xc0, !PT ;  /* 0x0000ffffb7b77812 */ /* 0x020fe400078ec0ff */
[----:B------:R-:W-:Y:S02]  /*49f0*/  LOP3.LUT R188, R191, 0xffff, RZ, 0xc0, !PT ;  /* 0x0000ffffbfbc7812 */ /* 0x000fe400078ec0ff */
[----:B------:R0:W5:Y:S02]  /*4a00*/  @!P0 LDG.E.U8 R185, desc[UR14][R160.64] ;  /* 0x0000000ea0b98981 */ /* 0x000164000c1e1100 */
[----:B------:R-:W-:Y:S02]  /*4a10*/  PRMT R188, R183, 0x3340, R188 ;  /* 0x00003340b7bc7816 */ /* 0x000fe400000000bc */
        /* <DEDUP_REMOVED lines=23> */
[----:B------:R-:W-:-:S05]  /*4b90*/  IMAD.X R161, R248, 0x1, R237, P1 ;  /* 0x00000001f8a17824 */ /* 0x000fca00008e06ed */
[----:B------:R0:W3:Y:S01]  /*4ba0*/  @!P0 LDG.E.U8 R186, desc[UR14][R160.64] ;  /* 0x0000000ea0ba8981 */ /* 0x0000e2000c1e1100 */
[----:B------:R-:W-:Y:S02]  /*4bb0*/  PRMT R191, RZ, 0x7610, R191 ;  /* 0x00007610ffbf7816 */ /* 0x000fe400000000bf */
[----:B0-----:R-:W-:-:S05]  /*4bc0*/  IADD3 R160, P1, R2, R240, RZ ;  /* 0x000000f002a07210 */ /* 0x001fca0007f3e0ff */
[----:B------:R-:W-:Y:S01]  /*4bd0*/  IMAD.X R161, R248, 0x1, R239, P1 ;  /* 0x00000001f8a17824 */ /* 0x000fe200008e06ef */
[----:B------:R-:W-:-:S04]  /*4be0*/  LOP3.LUT R195, R195, 0xffff, RZ, 0xc0, !PT ;  /* 0x0000ffffc3c37812 */ /* 0x000fc800078ec0ff */
[----:B------:R0:W3:Y:S01]  /*4bf0*/  @!P0 LDG.E.U8 R191, desc[UR14][R160.64] ;  /* 0x0000000ea0bf8981 */ /* 0x0000e2000c1e1100 */
[----:B------:R-:W-:Y:S02]  /*4c00*/  PRMT R163, R163, 0x3340, R195 ;  /* 0x00003340a3a37816 */ /* 0x000fe400000000c3 */
[----:B------:R-:W-:Y:S02]  /*4c10*/  LOP3.LUT R195, R196, 0xffff, RZ, 0xc0, !PT ;  /* 0x0000ffffc4c37812 */ /* 0x000fe400078ec0ff */
        /* <DEDUP_REMOVED lines=8> */
[----:B0-----:R-:W-:Y:S02]  /*4ca0*/  PRMT R160, R163, 0x5410, R162 ;  /* 0x00005410a3a07816 */ /* 0x001fe400000000a2 */
[----:B------:R-:W-:-:S05]  /*4cb0*/  IADD3 R162, P1, R2, R3, RZ ;  /* 0x0000000302a27210 */ /* 0x000fca0007f3e0ff */
[----:B------:R-:W-:-:S05]  /*4cc0*/  IMAD.X R163, R248, 0x1, R174, P1 ;  /* 0x00000001f8a37824 */ /* 0x000fca00008e06ae */
[----:B------:R0:W3:Y:S01]  /*4cd0*/  @!P0 LDG.E.U8 R198, desc[UR14][R162.64] ;  /* 0x0000000ea2c68981 */ /* 0x0000e2000c1e1100 */
[----:B--2---:R-:W-:-:S04]  /*4ce0*/  LOP3.LUT R199, R199, 0xffff, RZ, 0xc0, !PT ;  /* 0x0000ffffc7c77812 */ /* 0x004fc800078ec0ff */
[----:B------:R-:W-:Y:S02]  /*4cf0*/  PRMT R197, R197, 0x3340, R199 ;  /* 0x00003340c5c57816 */ /* 0x000fe400000000c7 */
[----:B------:R-:W-:Y:S02]  /*4d00*/  LOP3.LUT R199, R246, 0x10, RZ, 0x3c, !PT ;  /* 0x00000010f6c77812 */ /* 0x000fe400078e3cff */
[----:B------:R-:W-:Y:S02]  /*4d10*/  PRMT R161, R188, 0x5410, R189 ;  /* 0x00005410bca17816 */ /* 0x000fe400000000bd */
[----:B0-----:R-:W-:Y:S02]  /*4d20*/  PRMT R162, R187, 0x5410, R190 ;  /* 0x00005410bba27816 */ /* 0x001fe400000000be */
[----:B------:R-:W-:-:S05]  /*4d30*/  PRMT R163, R195, 0x5410, R197 ;  /* 0x00005410c3a37816 */ /* 0x000fca00000000c5 */
[----:B------:R0:W-:Y:S04]  /*4d40*/  STS.128 [R199+UR12], R160 ;  /* 0x000000a0c7007988 */ /* 0x0001e80008000c0c */
[----:B----4-:R0:W-:Y:S04]  /*4d50*/  STS.U8 [R247+UR12+0x1f00], R201 ;  /* 0x001f00c9f7007988 */ /* 0x0101e8000800000c */
[----:B------:R0:W-:Y:S04]  /*4d60*/  STS.U8 [R247+UR12+0x1e00], R192 ;  /* 0x001e00c0f7007988 */ /* 0x0001e8000800000c */
        /* <DEDUP_REMOVED lines=10> */
[----:B-----5:R0:W-:Y:S04]  /*4e10*/  STS.U8 [R247+UR12+0x1300], R185 ;  /* 0x001300b9f7007988 */ /* 0x0201e8000800000c */
[----:B---3--:R0:W-:Y:S04]  /*4e20*/  STS.U8 [R247+UR12+0x1200], R184 ;  /* 0x001200b8f7007988 */ /* 0x0081e8000800000c */
        /* <DEDUP_REMOVED lines=17> */
[----:B------:R0:W-:Y:S01]  /*4f40*/  STS.U8 [R243+UR12+0x1f80], R198 ;  /* 0x001f80c6f3007988 */ /* 0x0001e2000800000c */
[----:B------:R1:W-:Y:S06]  /*4f50*/  MEMBAR.ALL.CTA ;  /* 0x0000000000007992 */ /* 0x0003ec0000008000 */
[----:B-1----:R-:W1:Y:S01]  /*4f60*/  FENCE.VIEW.ASYNC.S ;  /* 0x00000000000073c6 */ /* 0x002e620000000000 */
[----:B------:R-:W-:Y:S01]  /*4f70*/  R2UR UR8, R244 ;  /* 0x00000000f40872ca */ /* 0x000fe200000e0000 */
[----:B-1----:R-:W-:Y:S06]  /*4f80*/  BAR.SYNC.DEFER_BLOCKING 0x0 ;  /* 0x0000000000007b1d */ /* 0x002fec0000010000 */
[----:B------:R-:W-:Y:S01]  /*4f90*/  UMOV UR9, 0xc0000010 ;  /* 0xc000001000097882 */ /* 0x000fe20000000000 */
[----:B------:R-:W-:Y:S01]  /*4fa0*/  UMOV UR6, UR10 ;  /* 0x0000000a00067c82 */ /* 0x000fe20008000000 */
[----:B------:R-:W-:Y:S01]  /*4fb0*/  UMOV UR7, UR11 ;  /* 0x0000000b00077c82 */ /* 0x000fe20008000000 */
[----:B------:R-:W-:-:S06]  /*4fc0*/  WARPGROUP.ARRIVE ;  /* 0x00000000000079c5 */ /* 0x000fcc0000000000 */
[----:B------:R-:W-:-:S12]  /*4fd0*/  QGMMA.64x128x32.F32.E4M3.E4M3 R88, gdesc[UR8], R88 ;  /* 0x01e00000085879f3 */ /* 0x000fd80008700858 */
[----:B------:R-:W-:Y:S01]  /*4fe0*/  QGMMA.64x128x32.F32.E4M3.E4M3 R24, gdesc[UR4], R24, gsb0 ;  /* 0x01e00000041879f3 */ /* 0x000fe20008000818 */
[----:B------:R-:W-:-:S04]  /*4ff0*/  IADD3 R177, P4, R177, UR16, RZ ;  /* 0x00000010b1b17c10 */ /* 0x000fc8000ff9e0ff */
[----:B------:R-:W-:Y:S02]  /*5000*/  IADD3.X R166, R166, UR17, RZ, P4, !PT ;  /* 0x00000011a6a67c10 */ /* 0x000fe4000a7fe4ff */
[----:B------:R-:W-:Y:S02]  /*5010*/  IADD3 R165, P4, R165, UR16, RZ ;  /* 0x00000010a5a57c10 */ /* 0x000fe4000ff9e0ff */
[----:B------:R-:W-:Y:S02]  /*5020*/  IADD3 R3, P0, R3, UR16, RZ ;  /* 0x0000001003037c10 */ /* 0x000fe4000ff1e0ff */
[----:B------:R-:W-:Y:S02]  /*5030*/  IADD3 R180, P1, R180, UR16, RZ ;  /* 0x00000010b4b47c10 */ /* 0x000fe4000ff3e0ff */
[----:B------:R-:W-:Y:S02]  /*5040*/  IADD3 R179, P2, R179, UR16, RZ ;  /* 0x00000010b3b37c10 */ /* 0x000fe4000ff5e0ff */
[----:B------:R-:W-:-:S02]  /*5050*/  IADD3 R178, P3, R178, UR16, RZ ;  /* 0x00000010b2b27c10 */ /* 0x000fc4000ff7e0ff */
[----:B------:R-:W-:Y:S02]  /*5060*/  IADD3.X R20, R20, UR17, RZ, P4, !PT ;  /* 0x0000001114147c10 */ /* 0x000fe4000a7fe4ff */
[----:B------:R-:W-:Y:S02]  /*5070*/  IADD3 R19, P4, R19, UR16, RZ ;  /* 0x0000001013137c10 */ /* 0x000fe4000ff9e0ff */
[----:B------:R-:W-:Y:S02]  /*5080*/  IADD3 R176, P5, R176, UR16, RZ ;  /* 0x00000010b0b07c10 */ /* 0x000fe4000ffbe0ff */
[----:B------:R-:W-:Y:S02]  /*5090*/  IADD3.X R174, R174, UR17, RZ, P0, !PT ;  /* 0x00000011aeae7c10 */ /* 0x000fe400087fe4ff */
[----:B------:R-:W-:Y:S02]  /*50a0*/  IADD3.X R172, R172, UR17, RZ, P1, !PT ;  /* 0x00000011acac7c10 */ /* 0x000fe40008ffe4ff */
[----:B------:R-:W-:-:S02]  /*50b0*/  IADD3.X R170, R170, UR17, RZ, P2, !PT ;  /* 0x00000011aaaa7c10 */ /* 0x000fc400097fe4ff */
[----:B------:R-:W-:Y:S02]  /*50c0*/  IADD3.X R168, R168, UR17, RZ, P3, !PT ;  /* 0x00000011a8a87c10 */ /* 0x000fe40009ffe4ff */
[----:B------:R-:W-:Y:S02]  /*50d0*/  IADD3 R175, P6, R175, UR16, RZ ;  /* 0x00000010afaf7c10 */ /* 0x000fe4000ffde0ff */
[----:B------:R-:W-:Y:S02]  /*50e0*/  IADD3 R173, P0, R173, UR16, RZ ;  /* 0x00000010adad7c10 */ /* 0x000fe4000ff1e0ff */
[----:B------:R-:W-:Y:S02]  /*50f0*/  IADD3 R171, P1, R171, UR16, RZ ;  /* 0x00000010abab7c10 */ /* 0x000fe4000ff3e0ff */
[----:B------:R-:W-:Y:S02]  /*5100*/  IADD3 R169, P2, R169, UR16, RZ ;  /* 0x00000010a9a97c10 */ /* 0x000fe4000ff5e0ff */
[----:B------:R-:W-:Y:S01]  /*5110*/  IADD3 R167, P3, R167, UR16, RZ ;  /* 0x00000010a7a77c10 */ /* 0x000fe2000ff7e0ff */
[----:B------:R-:W-:Y:S01]  /*5120*/  VIADD R5, R5, 0xffffffff ;  /* 0xffffffff05057836 */ /* 0x000fe20000000000 */
[----:B------:R-:W-:-:S02]  /*5130*/  IADD3.X R10, R10, UR17, RZ, P4, !PT ;  /* 0x000000110a0a7c10 */ /* 0x000fc4000a7fe4ff */
[----:B------:R-:W-:Y:S02]  /*5140*/  IADD3.X R164, R164, UR17, RZ, P5, !PT ;  /* 0x00000011a4a47c10 */ /* 0x000fe4000affe4ff */
[----:B------:R-:W-:Y:S02]  /*5150*/  IADD3 R227, P4, R227, UR16, RZ ;  /* 0x00000010e3e37c10 */ /* 0x000fe4000ff9e0ff */
[----:B------:R-:W-:Y:S02]  /*5160*/  IADD3 R159, P5, R159, UR16, RZ ;  /* 0x000000109f9f7c10 */ /* 0x000fe4000ffbe0ff */
[----:B------:R-:W-:Y:S02]  /*5170*/  IADD3.X R158, R158, UR17, RZ, P6, !PT ;  /* 0x000000119e9e7c10 */ /* 0x000fe4000b7fe4ff */
[----:B------:R-:W-:Y:S02]  /*5180*/  IADD3.X R156, R156, UR17, RZ, P0, !PT ;  /* 0x000000119c9c7c10 */ /* 0x000fe400087fe4ff */
[----:B------:R-:W-:-:S02]  /*5190*/  IADD3.X R154, R154, UR17, RZ, P1, !PT ;  /* 0x000000119a9a7c10 */ /* 0x000fc40008ffe4ff */
[----:B------:R-:W-:Y:S02]  /*51a0*/  IADD3.X R152, R152, UR17, RZ, P2, !PT ;  /* 0x0000001198987c10 */ /* 0x000fe400097fe4ff */
[----:B------:R-:W-:Y:S02]  /*51b0*/  IADD3.X R22, R22, UR17, RZ, P3, !PT ;  /* 0x0000001116167c10 */ /* 0x000fe40009ffe4ff */
[----:B------:R-:W-:Y:S02]  /*51c0*/  IADD3 R157, P6, R157, UR16, RZ ;  /* 0x000000109d9d7c10 */ /* 0x000fe4000ffde0ff */
[----:B------:R-:W-:Y:S02]  /*51d0*/  IADD3 R155, P0, R155, UR16, RZ ;  /* 0x000000109b9b7c10 */ /* 0x000fe4000ff1e0ff */
[----:B------:R-:W-:Y:S02]  /*51e0*/  IADD3 R153, P1, R153, UR16, RZ ;  /* 0x0000001099997c10 */ /* 0x000fe4000ff3e0ff */
[----:B------:R-:W-:-:S02]  /*51f0*/  IADD3 R23, P2, R23, UR16, RZ ;  /* 0x0000001017177c10 */ /* 0x000fc4000ff5e0ff */
[----:B------:R-:W-:Y:S02]  /*5200*/  IADD3 R21, P3, R21, UR16, RZ ;  /* 0x0000001015157c10 */ /* 0x000fe4000ff7e0ff */
[----:B------:R-:W-:Y:S02]  /*5210*/  IADD3.X R225, R225, UR17, RZ, P4, !PT ;  /* 0x00000011e1e17c10 */ /* 0x000fe4000a7fe4ff */
[----:B------:R-:W-:Y:S02]  /*5220*/  IADD3.X R18, R18, UR17, RZ, P5, !PT ;  /* 0x0000001112127c10 */ /* 0x000fe4000affe4ff */
[----:B------:R-:W-:Y:S02]  /*5230*/  ISETP.NE.U32.AND P4, PT, R5, RZ, PT ;  /* 0x000000ff0500720c */ /* 0x000fe40003f85070 */
[----:B------:R-:W-:Y:S02]  /*5240*/  IADD3 R17, P5, R17, UR16, RZ ;  /* 0x0000001011117c10 */ /* 0x000fe4000ffbe0ff */
[----:B------:R-:W-:-:S02]  /*5250*/  IADD3.X R16, R16, UR17, RZ, P6, !PT ;  /* 0x0000001110107c10 */ /* 0x000fc4000b7fe4ff */
[----:B------:R-:W-:Y:S02]  /*5260*/  IADD3.X R14, R14, UR17, RZ, P0, !PT ;  /* 0x000000110e0e7c10 */ /* 0x000fe400087fe4ff */
[----:B------:R-:W-:Y:S02]  /*5270*/  IADD3.X R13, R13, UR17, RZ, P1, !PT ;  /* 0x000000110d0d7c10 */ /* 0x000fe40008ffe4ff */
[----:B------:R-:W-:Y:S02]  /*5280*/  IADD3.X R12, R12, UR17, RZ, P2, !PT ;  /* 0x000000110c0c7c10 */ /* 0x000fe400097fe4ff */
[----:B------:R-:W-:Y:S02]  /*5290*/  IADD3.X R11, R11, UR17, RZ, P3, !PT ;  /* 0x000000110b0b7c10 */ /* 0x000fe40009ffe4ff */
[----:B------:R-:W-:Y:S02]  /*52a0*/  IADD3 R15, P6, R15, UR16, RZ ;  /* 0x000000100f0f7c10 */ /* 0x000fe4000ffde0ff */
[----:B------:R-:W-:-:S02]  /*52b0*/  IADD3 R211, P0, R211, UR16, RZ ;  /* 0x00000010d3d37c10 */ /* 0x000fc4000ff1e0ff */
[----:B------:R-:W-:Y:S02]  /*52c0*/  IADD3 R215, P1, R215, UR16, RZ ;  /* 0x00000010d7d77c10 */ /* 0x000fe4000ff3e0ff */
[----:B------:R-:W-:Y:S02]  /*52d0*/  IADD3 R219, P2, R219, UR16, RZ ;  /* 0x00000010dbdb7c10 */ /* 0x000fe4000ff5e0ff */
[----:B------:R-:W-:Y:S02]  /*52e0*/  IADD3 R223, P3, R223, UR16, RZ ;  /* 0x00000010dfdf7c10 */ /* 0x000fe4000ff7e0ff */
[----:B------:R-:W-:Y:S02]  /*52f0*/  IADD3.X R9, R9, UR17, RZ, P5, !PT ;  /* 0x0000001109097c10 */ /* 0x000fe4000affe4ff */
        /* <DEDUP_REMOVED lines=12> */
[----:B------:R-:W-:Y:S02]  /*53c0*/  IADD3 R7, P5, R251, R7, RZ ;  /* 0x00000007fb077210 */ /* 0x000fe40007fbe0ff */
[----:B------:R-:W-:-:S02]  /*53d0*/  IADD3.X R233, R233, UR17, RZ, P6, !PT ;  /* 0x00000011e9e97c10 */ /* 0x000fc4000b7fe4ff */
[----:B------:R-:W-:Y:S02]  /*53e0*/  IADD3.X R235, R235, UR17, RZ, P0, !PT ;  /* 0x00000011ebeb7c10 */ /* 0x000fe400087fe4ff */
[----:B------:R-:W-:Y:S02]  /*53f0*/  IADD3.X R237, R237, UR17, RZ, P1, !PT ;  /* 0x00000011eded7c10 */ /* 0x000fe40008ffe4ff */
[----:B------:R-:W-:Y:S02]  /*5400*/  IADD3.X R239, R239, UR17, RZ, P2, !PT ;  /* 0x00000011efef7c10 */ /* 0x000fe400097fe4ff */
[----:B------:R-:W-:Y:S01]  /*5410*/  IADD3.X R241, R241, UR17, RZ, P3, !PT ;  /* 0x00000011f1f17c10 */ /* 0x000fe20009ffe4ff */
[----:B------:R-:W-:Y:S02]  /*5420*/  WARPGROUP.DEPBAR.LE gsb0, 0x0 ;  /* 0x00008000000079c5 */ /* 0x000fe40000010000 */
[----:B------:R-:W-:Y:S01]  /*5430*/  VIADD R0, R0, 0xffffffe0 ;  /* 0xffffffe000007836 */ /* 0x000fe20000000000 */
[----:B------:R-:W-:Y:S01]  /*5440*/  LEA.HI.X.SX32 R6, R251, R6, 0x1, P5 ;  /* 0x00000006fb067211 */ /* 0x000fe200028f0eff */
[----:B0-----:R-:W-:Y:S06]  /*5450*/  @P4 BRA `(.L_x_1) ;  /* 0xffffffdc00884947 */ /* 0x001fec000383ffff */
.L_x_0:
[----:B------:R-:W0:Y:S01]  /*5460*/  S2R R248, SR_TID.X ;  /* 0x0000000000f87919 */ /* 0x000e220000002100 */
[----:B------:R-:W-:Y:S01]  /*5470*/  F2FP.SATFINITE.E4M3.F32.PACK_AB_MERGE_C R110, R111, R110, RZ ;  /* 0x0000006e6f6e723e */ /* 0x000fe200048070ff */
[----:B------:R-:W-:Y:S01]  /*5480*/  ULDC.64 UR4, c[0x0][0x228] ;  /* 0x00008a0000047ab9 */ /* 0x000fe20000000a00 */
[----:B------:R-:W-:Y:S01]  /*5490*/  F2FP.SATFINITE.E4M3.F32.PACK_AB_MERGE_C R111, R25, R24, RZ ;  /* 0x00000018196f723e */ /* 0x000fe200048070ff */
[----:B------:R-:W-:Y:S01]  /*54a0*/  ULDC UR6, c[0x0][0x22c] ;  /* 0x00008b0000067ab9 */ /* 0x000fe20000000800 */
[----:B------:R-:W-:Y:S02]  /*54b0*/  F2FP.SATFINITE.E4M3.F32.PACK_AB_MERGE_C R30, R31, R30, RZ ;  /* 0x0000001e1f1e723e */ /* 0x000fe400048070ff */
[----:B------:R-:W-:Y:S02]  /*54c0*/  F2FP.SATFINITE.E4M3.F32.PACK_AB_MERGE_C R27, R27, R26, RZ ;  /* 0x0000001a1b1b723e */ /* 0x000fe400048070ff */
[----:B------:R-:W-:Y:S02]  /*54d0*/  F2FP.SATFINITE.E4M3.F32.PACK_AB_MERGE_C R208, R89, R88, RZ ;  /* 0x0000005859d0723e */ /* 0x000fe400048070ff */
[----:B------:R-:W-:-:S02]  /*54e0*/  F2FP.SATFINITE.E4M3.F32.PACK_AB_MERGE_C R209, R91, R90, RZ ;  /* 0x0000005a5bd1723e */ /* 0x000fc400048070ff */
[----:B------:R-:W-:Y:S02]  /*54f0*/  F2FP.SATFINITE.E4M3.F32.PACK_AB_MERGE_C R210, R93, R92, RZ ;  /* 0x0000005c5dd2723e */ /* 0x000fe400048070ff */
[----:B------:R-:W-:Y:S02]  /*5500*/  F2FP.SATFINITE.E4M3.F32.PACK_AB_MERGE_C R215, R95, R94, RZ ;  /* 0x0000005e5fd7723e */ /* 0x000fe400048070ff */
[----:B------:R-:W-:Y:S02]  /*5510*/  F2FP.SATFINITE.E4M3.F32.PACK_AB_MERGE_C R26, R29, R28, RZ ;  /* 0x0000001c1d1a723e */ /* 0x000fe400048070ff */
[----:B------:R-:W-:Y:S02]  /*5520*/  F2FP.SATFINITE.E4M3.F32.PACK_AB_MERGE_C R59, R59, R58, RZ ;  /* 0x0000003a3b3b723e */ /* 0x000fe400048070ff */
[----:B------:R-:W-:Y:S02]  /*5530*/  PRMT R26, R111, 0x5410, R26 ;  /* 0x000054106f1a7816 */ /* 0x000fe4000000001a */
[----:B------:R-:W-:-:S02]  /*5540*/  PRMT R27, R27, 0x5410, R30 ;  /* 0x000054101b1b7816 */ /* 0x000fc4000000001e */
[----:B------:R-:W-:Y:S02]  /*5550*/  LEA R247, R247, UR12, 0x4 ;  /* 0x0000000cf7f77c11 */ /* 0x000fe4000f8e20ff */
[----:B------:R-:W-:Y:S02]  /*5560*/  F2FP.SATFINITE.E4M3.F32.PACK_AB_MERGE_C R28, R41, R40, RZ ;  /* 0x00000028291c723e */ /* 0x000fe400048070ff */
[----:B------:R-:W-:Y:S01]  /*5570*/  F2FP.SATFINITE.E4M3.F32.PACK_AB_MERGE_C R29, R43, R42, RZ ;  /* 0x0000002a2b1d723e */ /* 0x000fe200048070ff */
[----:B------:R-:W-:Y:S01]  /*5580*/  BAR.SYNC.DEFER_BLOCKING 0x0 ;  /* 0x0000000000007b1d */ /* 0x000fe20000010000 */
[----:B------:R-:W-:Y:S01]  /*5590*/  F2FP.SATFINITE.E4M3.F32.PACK_AB_MERGE_C R212, R97, R96, RZ ;  /* 0x0000006061d4723e */ /* 0x000fe200048070ff */
[C---:B0-----:R-:W-:Y:S01]  /*55a0*/  IMAD.SHL.U32 R25, R248.reuse, 0x40, RZ ;  /* 0x00000040f8197824 */ /* 0x041fe200078e00ff */
[----:B------:R-:W-:Y:S01]  /*55b0*/  F2FP.SATFINITE.E4M3.F32.PACK_AB_MERGE_C R214, R99, R98, RZ ;  /* 0x0000006263d6723e */ /* 0x000fe200048070ff */
[----:B------:R-:W-:Y:S01]  /*55c0*/  IMAD.SHL.U32 R24, R248, 0x10, RZ ;  /* 0x00000010f8187824 */ /* 0x000fe200078e00ff */
[----:B------:R-:W-:-:S02]  /*55d0*/  F2FP.SATFINITE.E4M3.F32.PACK_AB_MERGE_C R217, R101, R100, RZ ;  /* 0x0000006465d9723e */ /* 0x000fc400048070ff */
[----:B------:R-:W-:Y:S01]  /*55e0*/  LOP3.LUT R31, R25, 0x400, RZ, 0xc0, !PT ;  /* 0x00000400191f7812 */ /* 0x000fe200078ec0ff */
[----:B------:R-:W-:Y:S01]  /*55f0*/  IMAD.SHL.U32 R25, R248, 0x8, RZ ;  /* 0x00000008f8197824 */ /* 0x000fe200078e00ff */
[----:B------:R-:W-:Y:S02]  /*5600*/  LOP3.LUT R24, R24, 0xf0, RZ, 0xc0, !PT ;  /* 0x000000f018187812 */ /* 0x000fe400078ec0ff */
[----:B------:R-:W-:Y:S02]  /*5610*/  F2FP.SATFINITE.E4M3.F32.PACK_AB_MERGE_C R218, R103, R102, RZ ;  /* 0x0000006667da723e */ /* 0x000fe400048070ff */
[----:B------:R-:W-:Y:S02]  /*5620*/  IADD3 R24, R31, UR12, R24 ;  /* 0x0000000c1f187c10 */ /* 0x000fe4000fffe018 */
[----:B------:R-:W-:Y:S02]  /*5630*/  LOP3.LUT R25, R25, 0x300, RZ, 0xc0, !PT ;  /* 0x0000030019197812 */ /* 0x000fe400078ec0ff */
[----:B------:R-:W-:-:S02]  /*5640*/  F2FP.SATFINITE.E4M3.F32.PACK_AB_MERGE_C R32, R33, R32, RZ ;  /* 0x000000202120723e */ /* 0x000fc400048070ff */
[----:B------:R-:W-:Y:S01]  /*5650*/  F2FP.SATFINITE.E4M3.F32.PACK_AB_MERGE_C R34, R35, R34, RZ ;  /* 0x000000222322723e */ /* 0x000fe200048070ff */
[----:B------:R-:W-:Y:S01]  /*5660*/  IMAD.IADD R58, R25, 0x1, R24 ;  /* 0x00000001193a7824 */ /* 0x000fe200078e0218 */
[----:B------:R-:W-:Y:S02]  /*5670*/  PRMT R24, R208, 0x5410, R210 ;  /* 0x00005410d0187816 */ /* 0x000fe400000000d2 */
[----:B------:R-:W-:Y:S02]  /*5680*/  PRMT R25, R209, 0x5410, R215 ;  /* 0x00005410d1197816 */ /* 0x000fe400000000d7 */
[----:B------:R-:W-:Y:S02]  /*5690*/  F2FP.SATFINITE.E4M3.F32.PACK_AB_MERGE_C R37, R37, R36, RZ ;  /* 0x000000242525723e */ /* 0x000fe400048070ff */
[----:B------:R-:W-:Y:S01]  /*56a0*/  F2FP.SATFINITE.E4M3.F32.PACK_AB_MERGE_C R39, R39, R38, RZ ;  /* 0x000000262727723e */ /* 0x000fe200048070ff */
[----:B------:R0:W-:Y:S01]  /*56b0*/  STSM.16.M88.4 [R58], R24 ;  /* 0x000000183a007844 */ /* 0x0001e20000000200 */
[----:B------:R-:W-:-:S02]  /*56c0*/  F2FP.SATFINITE.E4M3.F32.PACK_AB_MERGE_C R36, R47, R46, RZ ;  /* 0x0000002e2f24723e */ /* 0x000fc400048070ff */
[----:B------:R-:W-:Y:S01]  /*56d0*/  F2FP.SATFINITE.E4M3.F32.PACK_AB_MERGE_C R211, R105, R104, RZ ;  /* 0x0000006869d3723e */ /* 0x000fe200048070ff */
[----:B------:R-:W-:Y:S01]  /*56e0*/  BAR.SYNC.DEFER_BLOCKING 0x0 ;  /* 0x0000000000007b1d */ /* 0x000fe20000010000 */
[----:B------:R-:W-:Y:S02]  /*56f0*/  F2FP.SATFINITE.E4M3.F32.PACK_AB_MERGE_C R213, R107, R106, RZ ;  /* 0x0000006a6bd5723e */ /* 0x000fe400048070ff */
[----:B------:R-:W-:Y:S02]  /*5700*/  F2FP.SATFINITE.E4M3.F32.PACK_AB_MERGE_C R216, R109, R108, RZ ;  /* 0x0000006c6dd8723e */ /* 0x000fe400048070ff */
[----:B------:R-:W-:Y:S02]  /*5710*/  F2FP.SATFINITE.E4M3.F32.PACK_AB_MERGE_C R45, R45, R44, RZ ;  /* 0x0000002c2d2d723e */ /* 0x000fe400048070ff */
[----:B------:R-:W-:Y:S02]  /*5720*/  F2FP.SATFINITE.E4M3.F32.PACK_AB_MERGE_C R112, R113, R112, RZ ;  /* 0x000000707170723e */ /* 0x000fe400048070ff */
[----:B------:R-:W-:-:S02]  /*5730*/  F2FP.SATFINITE.E4M3.F32.PACK_AB_MERGE_C R114, R115, R114, RZ ;  /* 0x000000727372723e */ /* 0x000fc400048070ff */
[----:B------:R-:W-:Y:S02]  /*5740*/  F2FP.SATFINITE.E4M3.F32.PACK_AB_MERGE_C R116, R117, R116, RZ ;  /* 0x000000747574723e */ /* 0x000fe400048070ff */
[----:B0-----:R-:W-:Y:S02]  /*5750*/  PRMT R24, R212, 0x5410, R217 ;  /* 0x00005410d4187816 */ /* 0x001fe400000000d9 */
[----:B------:R-:W-:Y:S02]  /*5760*/  PRMT R25, R214, 0x5410, R218 ;  /* 0x00005410d6197816 */ /* 0x000fe400000000da */
[----:B------:R-:W-:Y:S02]  /*5770*/  PRMT R26, R32, 0x5410, R37 ;  /* 0x00005410201a7816 */ /* 0x000fe40000000025 */
[----:B------:R-:W-:Y:S02]  /*5780*/  PRMT R27, R34, 0x5410, R39 ;  /* 0x00005410221b7816 */ /* 0x000fe40000000027 */
[----:B------:R-:W-:-:S02]  /*5790*/  F2FP.SATFINITE.E4M3.F32.PACK_AB_MERGE_C R118, R119, R118, RZ ;  /* 0x000000767776723e */ /* 0x000fc400048070ff */
[----:B------:R-:W-:Y:S01]  /*57a0*/  F2FP.SATFINITE.E4M3.F32.PACK_AB_MERGE_C R48, R49, R48, RZ ;  /* 0x000000303130723e */ /* 0x000fe200048070ff */
[----:B------:R-:W0:Y:S01]  /*57b0*/  LDS.128 R40, [R247] ;  /* 0x00000000f7287984 */ /* 0x000e220000000c00 */
[----:B------:R-:W-:Y:S02]  /*57c0*/  F2FP.SATFINITE.E4M3.F32.PACK_AB_MERGE_C R50, R51, R50, RZ ;  /* 0x000000323332723e */ /* 0x000fe400048070ff */
[----:B------:R-:W-:Y:S01]  /*57d0*/  F2FP.SATFINITE.E4M3.F32.PACK_AB_MERGE_C R53, R53, R52, RZ ;  /* 0x000000343535723e */ /* 0x000fe200048070ff */
[----:B------:R-:W-:Y:S01]  /*57e0*/  BAR.SYNC.DEFER_BLOCKING 0x0 ;  /* 0x0000000000007b1d */ /* 0x000fe20000010000 */
[----:B------:R-:W-:Y:S02]  /*57f0*/  F2FP.SATFINITE.E4M3.F32.PACK_AB_MERGE_C R55, R55, R54, RZ ;  /* 0x000000363737723e */ /* 0x000fe400048070ff */
[----:B------:R-:W-:Y:S02]  /*5800*/  F2FP.SATFINITE.E4M3.F32.PACK_AB_MERGE_C R120, R121, R120, RZ ;  /* 0x000000787978723e */ /* 0x000fe400048070ff */
[----:B------:R-:W-:-:S02]  /*5810*/  F2FP.SATFINITE.E4M3.F32.PACK_AB_MERGE_C R122, R123, R122, RZ ;  /* 0x0000007a7b7a723e */ /* 0x000fc400048070ff */
[----:B------:R-:W-:Y:S02]  /*5820*/  F2FP.SATFINITE.E4M3.F32.PACK_AB_MERGE_C R124, R125, R124, RZ ;  /* 0x0000007c7d7c723e */ /* 0x000fe400048070ff */
[----:B------:R-:W-:Y:S02]  /*5830*/  F2FP.SATFINITE.E4M3.F32.PACK_AB_MERGE_C R126, R127, R126, RZ ;  /* 0x0000007e7f7e723e */ /* 0x000fe400048070ff */
[----:B------:R-:W-:Y:S02]  /*5840*/  F2FP.SATFINITE.E4M3.F32.PACK_AB_MERGE_C R56, R57, R56, RZ ;  /* 0x000000383938723e */ /* 0x000fe400048070ff */
[----:B------:R-:W-:Y:S02]  /*5850*/  F2FP.SATFINITE.E4M3.F32.PACK_AB_MERGE_C R61, R61, R60, RZ ;  /* 0x0000003c3d3d723e */ /* 0x000fe400048070ff */
[----:B------:R-:W-:Y:S02]  /*5860*/  F2FP.SATFINITE.E4M3.F32.PACK_AB_MERGE_C R62, R63, R62, RZ ;  /* 0x0000003e3f3e723e */ /* 0x000fe400048070ff */
[----:B------:R-:W-:-:S02]  /*5870*/  F2FP.SATFINITE.E4M3.F32.PACK_AB_MERGE_C R128, R129, R128, RZ ;  /* 0x000000808180723e */ /* 0x000fc400048070ff */
[----:B------:R-:W-:Y:S02]  /*5880*/  F2FP.SATFINITE.E4M3.F32.PACK_AB_MERGE_C R130, R131, R130, RZ ;  /* 0x000000828382723e */ /* 0x000fe400048070ff */
[----:B------:R-:W-:Y:S02]  /*5890*/  F2FP.SATFINITE.E4M3.F32.PACK_AB_MERGE_C R132, R133, R132, RZ ;  /* 0x000000848584723e */ /* 0x000fe400048070ff */
[----:B------:R-:W-:Y:S01]  /*58a0*/  F2FP.SATFINITE.E4M3.F32.PACK_AB_MERGE_C R134, R135, R134, RZ ;  /* 0x000000868786723e */ /* 0x000fe200048070ff */
[----:B------:R1:W-:Y:S01]  /*58b0*/  STSM.16.M88.4 [R58], R24 ;  /* 0x000000183a007844 */ /* 0x0003e20000000200 */
[----:B------:R-:W-:Y:S02]  /*58c0*/  F2FP.SATFINITE.E4M3.F32.PACK_AB_MERGE_C R46, R65, R64, RZ ;  /* 0x00000040412e723e */ /* 0x000fe400048070ff */
[----:B------:R-:W-:Y:S02]  /*58d0*/  F2FP.SATFINITE.E4M3.F32.PACK_AB_MERGE_C R47, R67, R66, RZ ;  /* 0x00000042432f723e */ /* 0x000fe400048070ff */
[----:B------:R-:W-:-:S02]  /*58e0*/  F2FP.SATFINITE.E4M3.F32.PACK_AB_MERGE_C R69, R69, R68, RZ ;  /* 0x000000444545723e */ /* 0x000fc400048070ff */
[----:B------:R-:W-:Y:S02]  /*58f0*/  F2FP.SATFINITE.E4M3.F32.PACK_AB_MERGE_C R70, R71, R70, RZ ;  /* 0x000000464746723e */ /* 0x000fe400048070ff */
[----:B------:R-:W-:Y:S02]  /*5900*/  PRMT R44, R128, 0x5410, R132 ;  /* 0x00005410802c7816 */ /* 0x000fe40000000084 */
[----:B------:R-:W-:Y:S02]  /*5910*/  PRMT R46, R46, 0x5410, R69 ;  /* 0x000054102e2e7816 */ /* 0x000fe40000000045 */
[----:B------:R-:W-:Y:S02]  /*5920*/  PRMT R47, R47, 0x5410, R70 ;  /* 0x000054102f2f7816 */ /* 0x000fe40000000046 */
[----:B------:R-:W-:Y:S02]  /*5930*/  F2FP.SATFINITE.E4M3.F32.PACK_AB_MERGE_C R136, R137, R136, RZ ;  /* 0x000000888988723e */ /* 0x000fe400048070ff */
[----:B-1----:R-:W-:Y:S01]  /*5940*/  PRMT R27, R29, 0x5410, R36 ;  /* 0x000054101d1b7816 */ /* 0x002fe20000000024 */
[----:B------:R-:W-:Y:S01]  /*5950*/  BAR.SYNC.DEFER_BLOCKING 0x0 ;  /* 0x0000000000007b1d */ /* 0x000fe20000010000 */
[----:B------:R-:W-:-:S02]  /*5960*/  PRMT R24, R211, 0x5410, R216 ;  /* 0x00005410d3187816 */ /* 0x000fc400000000d8 */
[----:B------:R-:W-:Y:S02]  /*5970*/  PRMT R25, R213, 0x5410, R110 ;  /* 0x00005410d5197816 */ /* 0x000fe4000000006e */
[----:B------:R-:W-:Y:S02]  /*5980*/  PRMT R26, R28, 0x5410, R45 ;  /* 0x000054101c1a7816 */ /* 0x000fe4000000002d */
[----:B------:R-:W-:Y:S02]  /*5990*/  PRMT R45, R130, 0x5410, R134 ;  /* 0x00005410822d7816 */ /* 0x000fe40000000086 */
[----:B------:R-:W-:Y:S02]  /*59a0*/  F2FP.SATFINITE.E4M3.F32.PACK_AB_MERGE_C R138, R139, R138, RZ ;  /* 0x0000008a8b8a723e */ /* 0x000fe400048070ff */
[----:B------:R-:W-:Y:S02]  /*59b0*/  F2FP.SATFINITE.E4M3.F32.PACK_AB_MERGE_C R140, R141, R140, RZ ;  /* 0x0000008c8d8c723e */ /* 0x000fe400048070ff */
[----:B------:R-:W-:-:S02]  /*59c0*/  F2FP.SATFINITE.E4M3.F32.PACK_AB_MERGE_C R142, R143, R142, RZ ;  /* 0x0000008e8f8e723e */ /* 0x000fc400048070ff */
[----:B------:R-:W-:Y:S02]  /*59d0*/  F2FP.SATFINITE.E4M3.F32.PACK_AB_MERGE_C R72, R73, R72, RZ ;  /* 0x000000484948723e */ /* 0x000fe400048070ff */
[----:B------:R-:W-:Y:S02]  /*59e0*/  F2FP.SATFINITE.E4M3.F32.PACK_AB_MERGE_C R74, R75, R74, RZ ;  /* 0x0000004a4b4a723e */ /* 0x000fe400048070ff */
[----:B------:R-:W-:Y:S02]  /*59f0*/  F2FP.SATFINITE.E4M3.F32.PACK_AB_MERGE_C R77, R77, R76, RZ ;  /* 0x0000004c4d4d723e */ /* 0x000fe400048070ff */
[----:B------:R-:W-:Y:S02]  /*5a00*/  F2FP.SATFINITE.E4M3.F32.PACK_AB_MERGE_C R79, R79, R78, RZ ;  /* 0x0000004e4f4f723e */ /* 0x000fe400048070ff */
[----:B------:R-:W-:Y:S01]  /*5a10*/  F2FP.SATFINITE.E4M3.F32.PACK_AB_MERGE_C R144, R145, R144, RZ ;  /* 0x000000909190723e */ /* 0x000fe200048070ff */
[----:B------:R-:W1:Y:S01]  /*5a20*/  LDS.128 R36, [R247] ;  /* 0x00000000f7247984 */ /* 0x000e620000000c00 */
        /* <DEDUP_REMOVED lines=8> */
[--C-:B------:R-:W-:Y:S02]  /*5ab0*/  LOP3.LUT R222, R181, 0x1, R250.reuse, 0xfe, !PT ;  /* 0x00000001b5de7812 */ /* 0x100fe400078efefa */
[----:B------:R-:W-:Y:S01]  /*5ac0*/  ISETP.GE.AND P0, PT, R249, UR4, PT ;  /* 0x00000004f9007c0c */ /* 0x000fe2000bf06270 */
[----:B------:R-:W-:Y:S01]  /*5ad0*/  ULDC UR4, c[0x0][0x22c] ;  /* 0x00008b0000047ab9 */ /* 0x000fe20000000800 */
[C-C-:B------:R-:W-:Y:S02]  /*5ae0*/  LOP3.LUT R221, R181.reuse, 0x2, R250.reuse, 0xfe, !PT ;  /* 0x00000002b5dd7812 */ /* 0x140fe400078efefa */
[----:B------:R-:W-:Y:S01]  /*5af0*/  ISETP.LT.AND P4, PT, R222, UR4, !P0 ;  /* 0x00000004de007c0c */ /* 0x000fe2000c781270 */
[----:B------:R-:W-:Y:S01]  /*5b00*/  ULDC UR4, c[0x0][0x22c] ;  /* 0x00008b0000047ab9 */ /* 0x000fe20000000800 */
[--C-:B------:R-:W-:Y:S02]  /*5b10*/  LOP3.LUT R223, R181, 0x7f, R250.reuse, 0xfe, !PT ;  /* 0x0000007fb5df7812 */ /* 0x100fe400078efefa */
[----:B------:R-:W-:Y:S01]  /*5b20*/  ISETP.LT.AND P3, PT, R221, UR4, !P0 ;  /* 0x00000004dd007c0c */ /* 0x000fe2000c761270 */
[----:B------:R-:W-:Y:S01]  /*5b30*/  ULDC UR4, c[0x0][0x244] ;  /* 0x0000910000047ab9 */ /* 0x000fe20000000800 */
[----:B------:R-:W-:Y:S01]  /*5b40*/  LOP3.LUT R220, R181, 0x3, R250, 0xfe, !PT ;  /* 0x00000003b5dc7812 */ /* 0x000fe200078efefa */
[----:B------:R2:W-:Y:S01]  /*5b50*/  STSM.16.M88.4 [R58], R24 ;  /* 0x000000183a007844 */ /* 0x0005e20000000200 */
[----:B------:R-:W-:Y:S01]  /*5b60*/  ISETP.LT.AND P1, PT, R223, UR6, !P0 ;  /* 0x00000006df007c0c */ /* 0x000fe2000c721270 */
[----:B------:R-:W-:Y:S01]  /*5b70*/  ULDC UR6, c[0x0][0x22c] ;  /* 0x00008b0000067ab9 */ /* 0x000fe20000000800 */
[----:B------:R-:W-:Y:S01]  /*5b80*/  LOP3.LUT R200, R181, R250, RZ, 0xfc, !PT ;  /* 0x000000fab5c87212 */ /* 0x000fe200078efcff */
[----:B------:R-:W-:Y:S01]  /*5b90*/  BAR.SYNC.DEFER_BLOCKING 0x0 ;  /* 0x0000000000007b1d */ /* 0x000fe20000010000 */
[----:B------:R-:W-:Y:S01]  /*5ba0*/  IMAD R60, R249, UR4, RZ ;  /* 0x00000004f93c7c24 */ /* 0x000fe2000f8e02ff */
[----:B------:R-:W-:-:S02]  /*5bb0*/  ISETP.LT.AND P5, PT, R220, UR6, !P0 ;  /* 0x00000006dc007c0c */ /* 0x000fc4000c7a1270 */
[C---:B------:R-:W-:Y:S02]  /*5bc0*/  ISETP.LT.AND P2, PT, R200.reuse, UR5, !P0 ;  /* 0x00000005c8007c0c */ /* 0x040fe4000c741270 */
[----:B------:R-:W-:Y:S01]  /*5bd0*/  ULDC UR4, c[0x0][0x248] ;  /* 0x0000920000047ab9 */ /* 0x000fe20000000800 */
[----:B------:R-:W-:Y:S01]  /*5be0*/  ULDC.64 UR6, c[0x0][0x220] ;  /* 0x0000880000067ab9 */ /* 0x000fe20000000a00 */
[----:B------:R-:W-:Y:S01]  /*5bf0*/  IMAD R200, R200, UR4, RZ ;  /* 0x00000004c8c87c24 */ /* 0x000fe2000f8e02ff */
[C---:B0-----:R-:W-:Y:S01]  /*5c00*/  PRMT R65, R40.reuse, 0x7770, RZ ;  /* 0x0000777028417816 */ /* 0x041fe200000000ff */
[----:B------:R-:W-:Y:S01]  /*5c10*/  ULDC UR5, c[0x0][0x22c] ;  /* 0x00008b0000057ab9 */ /* 0x000fe20000000800 */
[----:B------:R-:W-:Y:S02]  /*5c20*/  PRMT R63, R40, 0x7771, RZ ;  /* 0x00007771283f7816 */ /* 0x000fe400000000ff */
[----:B--2---:R-:W-:Y:S02]  /*5c30*/  PRMT R24, R112, 0x5410, R116 ;  /* 0x0000541070187816 */ /* 0x004fe40000000074 */
[----:B------:R-:W-:-:S02]  /*5c40*/  PRMT R25, R114, 0x5410, R118 ;  /* 0x0000541072197816 */ /* 0x000fc40000000076 */
[----:B------:R-:W-:Y:S02]  /*5c50*/  PRMT R26, R48, 0x5410, R53 ;  /* 0x00005410301a7816 */ /* 0x000fe40000000035 */
[----:B------:R-:W-:Y:S02]  /*5c60*/  PRMT R27, R50, 0x5410, R55 ;  /* 0x00005410321b7816 */ /* 0x000fe40000000037 */
[C-C-:B------:R-:W-:Y:S02]  /*5c70*/  LOP3.LUT R189, R181.reuse, 0x4, R250.reuse, 0xfe, !PT ;  /* 0x00000004b5bd7812 */ /* 0x140fe400078efefa */
[C-C-:B------:R-:W-:Y:S01]  /*5c80*/  LOP3.LUT R188, R181.reuse, 0x5, R250.reuse, 0xfe, !PT ;  /* 0x00000005b5bc7812 */ /* 0x140fe200078efefa */
[----:B------:R-:W0:Y:S01]  /*5c90*/  LDS.128 R32, [R247] ;  /* 0x00000000f7207984 */ /* 0x000e220000000c00 */
[C-C-:B------:R-:W-:Y:S02]  /*5ca0*/  LOP3.LUT R187, R181.reuse, 0x6, R250.reuse, 0xfe, !PT ;  /* 0x00000006b5bb7812 */ /* 0x140fe400078efefa */
[C-C-:B------:R-:W-:Y:S01]  /*5cb0*/  LOP3.LUT R184, R181.reuse, 0x7, R250.reuse, 0xfe, !PT ;  /* 0x00000007b5b87812 */ /* 0x140fe200078efefa */
[----:B------:R-:W-:Y:S01]  /*5cc0*/  BAR.SYNC.DEFER_BLOCKING 0x0 ;  /* 0x0000000000007b1d */ /* 0x000fe20000010000 */
[----:B------:R-:W-:-:S02]  /*5cd0*/  LOP3.LUT R180, R181, 0x8, R250, 0xfe, !PT ;  /* 0x00000008b5b47812 */ /* 0x000fc400078efefa */
[C-C-:B------:R-:W-:Y:S02]  /*5ce0*/  LOP3.LUT R186, R181.reuse, 0x9, R250.reuse, 0xfe, !PT ;  /* 0x00000009b5ba7812 */ /* 0x140fe400078efefa */
[C-C-:B------:R-:W-:Y:S02]  /*5cf0*/  LOP3.LUT R185, R181.reuse, 0xa, R250.reuse, 0xfe, !PT ;  /* 0x0000000ab5b97812 */ /* 0x140fe400078efefa */
[C-C-:B------:R-:W-:Y:S02]  /*5d00*/  LOP3.LUT R182, R181.reuse, 0xb, R250.reuse, 0xfe, !PT ;  /* 0x0000000bb5b67812 */ /* 0x140fe400078efefa */
[C-C-:B------:R-:W-:Y:S02]  /*5d10*/  LOP3.LUT R183, R181.reuse, 0xc, R250.reuse, 0xfe, !PT ;  /* 0x0000000cb5b77812 */ /* 0x140fe400078efefa */
[C-C-:B------:R-:W-:Y:S02]  /*5d20*/  LOP3.LUT R176, R181.reuse, 0xd, R250.reuse, 0xfe, !PT ;  /* 0x0000000db5b07812 */ /* 0x140fe400078efefa */
[----:B------:R-:W-:-:S02]  /*5d30*/  LOP3.LUT R179, R181, 0xe, R250, 0xfe, !PT ;  /* 0x0000000eb5b37812 */ /* 0x000fc400078efefa */
[C-C-:B------:R-:W-:Y:S02]  /*5d40*/  LOP3.LUT R178, R181.reuse, 0xf, R250.reuse, 0xfe, !PT ;  /* 0x0000000fb5b27812 */ /* 0x140fe400078efefa */
[C-C-:B------:R-:W-:Y:S02]  /*5d50*/  LOP3.LUT R177, R181.reuse, 0x10, R250.reuse, 0xfe, !PT ;  /* 0x00000010b5b17812 */ /* 0x140fe400078efefa */
[C-C-:B------:R-:W-:Y:S02]  /*5d60*/  LOP3.LUT R174, R181.reuse, 0x11, R250.reuse, 0xfe, !PT ;  /* 0x00000011b5ae7812 */ /* 0x140fe400078efefa */
[C-C-:B------:R-:W-:Y:S02]  /*5d70*/  LOP3.LUT R175, R181.reuse, 0x12, R250.reuse, 0xfe, !PT ;  /* 0x00000012b5af7812 */ /* 0x140fe400078efefa */
[C-C-:B------:R-:W-:Y:S01]  /*5d80*/  LOP3.LUT R171, R181.reuse, 0x13, R250.reuse, 0xfe, !PT ;  /* 0x00000013b5ab7812 */ /* 0x140fe200078efefa */
[----:B------:R2:W-:Y:S01]  /*5d90*/  STSM.16.M88.4 [R58], R24 ;  /* 0x000000183a007844 */ /* 0x0005e20000000200 */
[----:B------:R-:W-:-:S02]  /*5da0*/  LOP3.LUT R169, R181, 0x14, R250, 0xfe, !PT ;  /* 0x00000014b5a97812 */ /* 0x000fc400078efefa */
[C-C-:B------:R-:W-:Y:S01]  /*5db0*/  LOP3.LUT R173, R181.reuse, 0x15, R250.reuse, 0xfe, !PT ;  /* 0x00000015b5ad7812 */ /* 0x140fe200078efefa */
[----:B------:R-:W-:Y:S01]  /*5dc0*/  BAR.SYNC.DEFER_BLOCKING 0x0 ;  /* 0x0000000000007b1d */ /* 0x000fe20000010000 */
[C-C-:B------:R-:W-:Y:S02]  /*5dd0*/  LOP3.LUT R172, R181.reuse, 0x16, R250.reuse, 0xfe, !PT ;  /* 0x00000016b5ac7812 */ /* 0x140fe400078efefa */
[C-C-:B------:R-:W-:Y:S02]  /*5de0*/  LOP3.LUT R170, R181.reuse, 0x17, R250.reuse, 0xfe, !PT ;  /* 0x00000017b5aa7812 */ /* 0x140fe400078efefa */
[C-C-:B------:R-:W-:Y:S02]  /*5df0*/  LOP3.LUT R168, R181.reuse, 0x18, R250.reuse, 0xfe, !PT ;  /* 0x00000018b5a87812 */ /* 0x140fe400078efefa */
[C-C-:B------:R-:W-:Y:S02]  /*5e00*/  LOP3.LUT R165, R181.reuse, 0x19, R250.reuse, 0xfe, !PT ;  /* 0x00000019b5a57812 */ /* 0x140fe400078efefa */
[----:B------:R-:W-:-:S02]  /*5e10*/  LOP3.LUT R162, R181, 0x1a, R250, 0xfe, !PT ;  /* 0x0000001ab5a27812 */ /* 0x000fc400078efefa */
[----:B------:R-:W-:Y:S02]  /*5e20*/  LOP3.LUT R167, R181, 0x1b, R250, 0xfe, !PT ;  /* 0x0000001bb5a77812 */ /* 0x000fe400078efefa */
[----:B--2---:R-:W-:Y:S02]  /*5e30*/  PRMT R24, R120, 0x5410, R124 ;  /* 0x0000541078187816 */ /* 0x004fe4000000007c */
[----:B------:R-:W-:Y:S02]  /*5e40*/  PRMT R25, R122, 0x5410, R126 ;  /* 0x000054107a197816 */ /* 0x000fe4000000007e */
[----:B------:R-:W-:Y:S01]  /*5e50*/  PRMT R26, R56, 0x5410, R61 ;  /* 0x00005410381a7816 */ /* 0x000fe2000000003d */
[----:B------:R-:W-:Y:S01]  /*5e60*/  VIADD R61, R200, UR4 ;  /* 0x00000004c83d7c36 */ /* 0x000fe20008000000 */
[----:B------:R-:W-:Y:S02]  /*5e70*/  PRMT R27, R59, 0x5410, R62 ;  /* 0x000054103b1b7816 */ /* 0x000fe4000000003e */
[C---:B------:R-:W-:Y:S01]  /*5e80*/  IADD3 R59, P6, R60.reuse, UR6, RZ ;  /* 0x000000063c3b7c10 */ /* 0x040fe2000ffde0ff */
[----:B------:R-:W-:Y:S01]  /*5e90*/  VIADD R62, R61, UR4 ;  /* 0x000000043d3e7c36 */ /* 0x000fe20008000000 */
[C-C-:B------:R-:W-:Y:S01]  /*5ea0*/  LOP3.LUT R166, R181.reuse, 0x1c, R250.reuse, 0xfe, !PT ;  /* 0x0000001cb5a67812 */ /* 0x140fe200078efefa */
[----:B------:R-:W2:Y:S01]  /*5eb0*/  LDS.128 R28, [R247] ;  /* 0x00000000f71c7984 */ /* 0x000ea20000000c00 */
[----:B------:R-:W-:Y:S01]  /*5ec0*/  LEA.HI.X.SX32 R60, R60, UR7, 0x1, P6 ;  /* 0x000000073c3c7c11 */ /* 0x000fe2000b0f0eff */
[----:B------:R-:W-:Y:S01]  /*5ed0*/  ULDC UR6, c[0x0][0x22c] ;  /* 0x00008b0000067ab9 */ /* 0x000fe20000000800 */
[----:B------:R-:W-:Y:S01]  /*5ee0*/  IADD3 R56, P6, R200, R59, RZ ;  /* 0x0000003bc8387210 */ /* 0x000fe20007fde0ff */
[----:B------:R-:W-:Y:S01]  /*5ef0*/  BAR.SYNC.DEFER_BLOCKING 0x0 ;  /* 0x0000000000007b1d */ /* 0x000fe20000010000 */
[----:B------:R-:W-:-:S02]  /*5f00*/  LOP3.LUT R163, R181, 0x1d, R250, 0xfe, !PT ;  /* 0x0000001db5a37812 */ /* 0x000fc400078efefa */
[----:B------:R-:W-:Y:S02]  /*5f10*/  LEA.HI.X.SX32 R57, R200, R60, 0x1, P6 ;  /* 0x0000003cc8397211 */ /* 0x000fe400030f0eff */
        /* <DEDUP_REMOVED lines=10> */
[----:B------:R-:W-:Y:S01]  /*5fc0*/  STSM.16.M88.4 [R58], R24 ;  /* 0x000000183a007844 */ /* 0x000fe20000000200 */
        /* <DEDUP_REMOVED lines=12> */
[C-C-:B------:R-:W-:Y:S02]  /*6090*/  LOP3.LUT R100, R181.reuse, 0x33, R250.reuse, 0xfe, !PT ;  /* 0x00000033b5647812 */ /* 0x140fe400078efefa */
[----:B------:R-:W-:-:S02]  /*60a0*/  LOP3.LUT R99, R181, 0x34, R250, 0xfe, !PT ;  /* 0x00000034b5637812 */ /* 0x000fc400078efefa */
[C-C-:B------:R-:W-:Y:S01]  /*60b0*/  LOP3.LUT R97, R181.reuse, 0x35, R250.reuse, 0xfe, !PT ;  /* 0x00000035b5617812 */ /* 0x140fe200078efefa */
[----:B------:R-:W3:Y:S01]  /*60c0*/  LDS.128 R24, [R247] ;  /* 0x00000000f7187984 */ /* 0x000ee20000000c00 */
[C-C-:B------:R-:W-:Y:S02]  /*60d0*/  LOP3.LUT R94, R181.reuse, 0x36, R250.reuse, 0xfe, !PT ;  /* 0x00000036b55e7812 */ /* 0x140fe400078efefa */
[C-C-:B------:R-:W-:Y:S01]  /*60e0*/  LOP3.LUT R92, R181.reuse, 0x37, R250.reuse, 0xfe, !PT ;  /* 0x00000037b55c7812 */ /* 0x140fe200078efefa */
[----:B------:R-:W-:Y:S01]  /*60f0*/  BAR.SYNC.DEFER_BLOCKING 0x0 ;  /* 0x0000000000007b1d */ /* 0x000fe20000010000 */
        /* <DEDUP_REMOVED lines=11> */
[C-C-:B------:R-:W-:Y:S01]  /*61b0*/  LOP3.LUT R20, R181.reuse, 0x43, R250.reuse, 0xfe, !PT ;  /* 0x00000043b5147812 */ /* 0x140fe200078efefa */
[----:B------:R4:W-:Y:S01]  /*61c0*/  STSM.16.M88.4 [R58], R44 ;  /* 0x0000002c3a007844 */ /* 0x0009e20000000200 */
        /* <DEDUP_REMOVED lines=8> */
[----:B------:R-:W-:Y:S02]  /*6250*/  LOP3.LUT R13, R181, 0x4b, R250, 0xfe, !PT ;  /* 0x0000004bb50d7812 */ /* 0x000fe400078efefa */
[----:B----4-:R-:W-:-:S02]  /*6260*/  PRMT R44, R136, 0x5410, R140 ;  /* 0x00005410882c7816 */ /* 0x010fc4000000008c */
[----:B------:R-:W-:Y:S02]  /*6270*/  PRMT R45, R138, 0x5410, R142 ;  /* 0x000054108a2d7816 */ /* 0x000fe4000000008e */
[----:B------:R-:W-:Y:S02]  /*6280*/  PRMT R46, R72, 0x5410, R77 ;  /* 0x00005410482e7816 */ /* 0x000fe4000000004d */
[----:B------:R-:W-:Y:S02]  /*6290*/  PRMT R47, R74, 0x5410, R79 ;  /* 0x000054104a2f7816 */ /* 0x000fe4000000004f */
[C-C-:B------:R-:W-:Y:S02]  /*62a0*/  LOP3.LUT R10, R181.reuse, 0x4c, R250.reuse, 0xfe, !PT ;  /* 0x0000004cb50a7812 */ /* 0x140fe400078efefa */
[C-C-:B------:R-:W-:Y:S01]  /*62b0*/  LOP3.LUT R11, R181.reuse, 0x4d, R250.reuse, 0xfe, !PT ;  /* 0x0000004db50b7812 */ /* 0x140fe200078efefa */
[----:B------:R-:W4:Y:S01]  /*62c0*/  LDS.128 R48, [R247] ;  /* 0x00000000f7307984 */ /* 0x000f220000000c00 */
        /* <DEDUP_REMOVED lines=15> */
[----:B------:R5:W-:Y:S01]  /*63c0*/  STSM.16.M88.4 [R58], R44 ;  /* 0x0000002c3a007844 */ /* 0x000be20000000200 */
        /* <DEDUP_REMOVED lines=8> */
[----:B------:R-:W-:Y:S02]  /*6450*/  LOP3.LUT R203, R181, 0x62, R250, 0xfe, !PT ;  /* 0x00000062b5cb7812 */ /* 0x000fe400078efefa */
[----:B-----5:R-:W-:Y:S02]  /*6460*/  PRMT R44, R144, 0x5410, R148 ;  /* 0x00005410902c7816 */ /* 0x020fe40000000094 */
[----:B------:R-:W-:Y:S02]  /*6470*/  PRMT R45, R146, 0x5410, R150 ;  /* 0x00005410922d7816 */ /* 0x000fe40000000096 */
[----:B------:R-:W-:-:S02]  /*6480*/  PRMT R46, R80, 0x5410, R85 ;  /* 0x00005410502e7816 */ /* 0x000fc40000000055 */
[----:B------:R-:W-:Y:S02]  /*6490*/  PRMT R47, R82, 0x5410, R87 ;  /* 0x00005410522f7816 */ /* 0x000fe40000000057 */
[C-C-:B------:R-:W-:Y:S02]  /*64a0*/  LOP3.LUT R205, R181.reuse, 0x64, R250.reuse, 0xfe, !PT ;  /* 0x00000064b5cd7812 */ /* 0x140fe400078efefa */
[C-C-:B------:R-:W-:Y:S01]  /*64b0*/  LOP3.LUT R206, R181.reuse, 0x65, R250.reuse, 0xfe, !PT ;  /* 0x00000065b5ce7812 */ /* 0x140fe200078efefa */
[----:B------:R-:W5:Y:S01]  /*64c0*/  LDS.128 R52, [R247] ;  /* 0x00000000f7347984 */ /* 0x000f620000000c00 */
        /* <DEDUP_REMOVED lines=24> */
[--C-:B------:R-:W-:Y:S01]  /*6650*/  LOP3.LUT R243, R181, 0x7b, R250.reuse, 0xfe, !PT ;  /* 0x0000007bb5f37812 */ /* 0x100fe200078efefa */
[C---:B-1----:R-:W-:Y:S01]  /*6660*/  VIADD R58, R62.reuse, UR4 ;  /* 0x000000043e3a7c36 */ /* 0x042fe20008000000 */
[-C--:B------:R-:W-:Y:S02]  /*6670*/  IADD3 R44, P6, R61, R59.reuse, RZ ;  /* 0x0000003b3d2c7210 */ /* 0x080fe40007fde0ff */
[----:B------:R-:W-:Y:S02]  /*6680*/  LOP3.LUT R244, R181, 0x7c, R250, 0xfe, !PT ;  /* 0x0000007cb5f47812 */ /* 0x000fe400078efefa */
[----:B------:R-:W-:Y:S02]  /*6690*/  LEA.HI.X.SX32 R45, R61, R60, 0x1, P6 ;  /* 0x0000003c3d2d7211 */ /* 0x000fe400030f0eff */
[----:B------:R-:W-:Y:S02]  /*66a0*/  IADD3 R46, P6, R62, R59, RZ ;  /* 0x0000003b3e2e7210 */ /* 0x000fe40007fde0ff */
[----:B------:R-:W-:-:S02]  /*66b0*/  PRMT R61, R41, 0x7771, RZ ;  /* 0x00007771293d7816 */ /* 0x000fc400000000ff */
[----:B------:R-:W-:Y:S01]  /*66c0*/  LEA.HI.X.SX32 R47, R62, R60, 0x1, P6 ;  /* 0x0000003c3e2f7211 */ /* 0x000fe200030f0eff */
[----:B------:R1:W-:Y:S01]  /*66d0*/  @P2 STG.E.U8 desc[UR14][R56.64], R65 ;  /* 0x0000004138002986 */ /* 0x0003e2000c10110e */
[----:B------:R-:W-:Y:S01]  /*66e0*/  ISETP.LT.AND P2, PT, R189, UR5, !P0 ;  /* 0x00000005bd007c0c */ /* 0x000fe2000c741270 */
[----:B------:R-:W-:Y:S01]  /*66f0*/  ULDC UR5, c[0x0][0x22c] ;  /* 0x00008b0000057ab9 */ /* 0x000fe20000000800 */
[C-C-:B------:R-:W-:Y:S01]  /*6700*/  LOP3.LUT R245, R181.reuse, 0x7d, R250.reuse, 0xfe, !PT ;  /* 0x0000007db5f57812 */ /* 0x140fe200078efefa */
[----:B------:R0:W-:Y:S01]  /*6710*/  @P4 STG.E.U8 desc[UR14][R44.64], R63 ;  /* 0x0000003f2c004986 */ /* 0x0001e2000c10110e */
[----:B------:R-:W-:Y:S01]  /*6720*/  ISETP.LT.AND P4, PT, R188, UR5, !P0 ;  /* 0x00000005bc007c0c */ /* 0x000fe2000c781270 */
[----:B------:R-:W-:Y:S01]  /*6730*/  ULDC UR5, c[0x0][0x22c] ;  /* 0x00008b0000057ab9 */ /* 0x000fe20000000800 */
[----:B------:R-:W-:Y:S02]  /*6740*/  LOP3.LUT R181, R181, 0x7e, R250, 0xfe, !PT ;  /* 0x0000007eb5b57812 */ /* 0x000fe400078efefa */
[----:B-1----:R-:W-:-:S02]  /*6750*/  PRMT R57, R41, 0x7770, RZ ;  /* 0x0000777029397816 */ /* 0x002fc400000000ff */
[----:B------:R-:W-:Y:S02]  /*6760*/  PRMT R65, R42, 0x7770, RZ ;  /* 0x000077702a417816 */ /* 0x000fe400000000ff */
[C---:B0-----:R-:W-:Y:S01]  /*6770*/  IADD3 R44, P6, R58.reuse, R59, RZ ;  /* 0x0000003b3a2c7210 */ /* 0x041fe20007fde0ff */
[----:B------:R0:W-:Y:S01]  /*6780*/  @P3 STG.E.U8 desc[UR14][R46.64], R57 ;  /* 0x000000392e003986 */ /* 0x0001e2000c10110e */
[----:B------:R-:W-:Y:S01]  /*6790*/  ISETP.LT.AND P3, PT, R187, UR5, !P0 ;  /* 0x00000005bb007c0c */ /* 0x000fe2000c761270 */
[----:B------:R-:W-:Y:S01]  /*67a0*/  ULDC UR5, c[0x0][0x22c] ;  /* 0x00008b0000057ab9 */ /* 0x000fe20000000800 */
[C---:B------:R-:W-:Y:S01]  /*67b0*/  LEA.HI.X.SX32 R45, R58.reuse, R60, 0x1, P6 ;  /* 0x0000003c3a2d7211 */ /* 0x040fe200030f0eff */
[----:B------:R-:W-:Y:S01]  /*67c0*/  VIADD R58, R58, UR4 ;  /* 0x000000043a3a7c36 */ /* 0x000fe20008000000 */
[----:B------:R-:W-:-:S03]  /*67d0*/  PRMT R63, R42, 0x7771, RZ ;  /* 0x000077712a3f7816 */ /* 0x000fc600000000ff */
[----:B------:R1:W-:Y:S01]  /*67e0*/  @P5 STG.E.U8 desc[UR14][R44.64], R61 ;  /* 0x0000003d2c005986 */ /* 0x0003e2000c10110e */
[----:B------:R-:W-:Y:S01]  /*67f0*/  VIADD R56, R58, UR4 ;  /* 0x000000043a387c36 */ /* 0x000fe20008000000 */
[----:B------:R-:W-:Y:S01]  /*6800*/  ISETP.LT.AND P5, PT, R184, UR5, !P0 ;  /* 0x00000005b8007c0c */ /* 0x000fe2000c7a1270 */
[----:B------:R-:W-:Y:S02]  /*6810*/  ULDC UR5, c[0x0][0x22c] ;  /* 0x00008b0000057ab9 */ /* 0x000fe40000000800 */
[----:B0-----:R-:W-:Y:S01]  /*6820*/  VIADD R57, R56, UR4 ;  /* 0x0000000438397c36 */ /* 0x001fe20008000000 */
[C---:B-1----:R-:W-:Y:S02]  /*6830*/  IADD3 R44, P6, R58.reuse, R59, RZ ;  /* 0x0000003b3a2c7210 */ /* 0x042fe40007fde0ff */
[----:B------:R-:W-:Y:S02]  /*6840*/  PRMT R61, R43, 0x7770, RZ ;  /* 0x000077702b3d7816 */ /* 0x000fe400000000ff */
[----:B------:R-:W-:-:S02]  /*6850*/  LEA.HI.X.SX32 R45, R58, R60, 0x1, P6 ;  /* 0x0000003c3a2d7211 */ /* 0x000fc400030f0eff */
[----:B------:R-:W-:-:S03]  /*6860*/  IADD3 R46, P6, R56, R59, RZ ;  /* 0x0000003b382e7210 */ /* 0x000fc60007fde0ff */
[----:B------:R0:W-:Y:S01]  /*6870*/  @P2 STG.E.U8 desc[UR14][R44.64], R65 ;  /* 0x000000412c002986 */ /* 0x0001e2000c10110e */
[----:B------:R-:W-:Y:S01]  /*6880*/  LEA.HI.X.SX32 R47, R56, R60, 0x1, P6 ;  /* 0x0000003c382f7211 */ /* 0x000fe200030f0eff */
[C---:B------:R-:W-:Y:S01]  /*6890*/  VIADD R56, R57.reuse, UR4 ;  /* 0x0000000439387c36 */ /* 0x040fe20008000000 */
[----:B------:R-:W-:Y:S01]  /*68a0*/  ISETP.LT.AND P2, PT, R180, UR5, !P0 ;  /* 0x00000005b4007c0c */ /* 0x000fe2000c741270 */
[----:B------:R-:W-:Y:S02]  /*68b0*/  ULDC UR5, c[0x0][0x22c] ;  /* 0x00008b0000057ab9 */ /* 0x000fe40000000800 */
[----:B------:R1:W-:Y:S01]  /*68c0*/  @P4 STG.E.U8 desc[UR14][R46.64], R63 ;  /* 0x0000003f2e004986 */ /* 0x0003e2000c10110e */
[----:B------:R-:W-:Y:S01]  /*68d0*/  ISETP.LT.AND P4, PT, R186, UR5, !P0 ;  /* 0x00000005ba007c0c */ /* 0x000fe2000c781270 */
[----:B------:R-:W-:Y:S01]  /*68e0*/  ULDC UR5, c[0x0][0x22c] ;  /* 0x00008b0000057ab9 */ /* 0x000fe20000000800 */
[----:B0-----:R-:W-:Y:S02]  /*68f0*/  IADD3 R44, P6, R57, R59, RZ ;  /* 0x0000003b392c7210 */ /* 0x001fe40007fde0ff */
[----:B------:R-:W-:-:S02]  /*6900*/  PRMT R65, R40, 0x7773, RZ ;  /* 0x0000777328417816 */ /* 0x000fc400000000ff */
[-C--:B------:R-:W-:Y:S01]  /*6910*/  LEA.HI.X.SX32 R45, R57, R60.reuse, 0x1, P6 ;  /* 0x0000003c392d7211 */ /* 0x080fe200030f0eff */
[C---:B------:R-:W-:Y:S01]  /*6920*/  VIADD R57, R56.reuse, UR4 ;  /* 0x0000000438397c36 */ /* 0x040fe20008000000 */
[CC--:B-1----:R-:W-:Y:S02]  /*6930*/  IADD3 R46, P6, R56.reuse, R59.reuse, RZ ;  /* 0x0000003b382e7210 */ /* 0x0c2fe40007fde0ff */
[----:B------:R-:W-:Y:S01]  /*6940*/  PRMT R63, R43, 0x7771, RZ ;  /* 0x000077712b3f7816 */ /* 0x000fe200000000ff */
[----:B------:R0:W-:Y:S01]  /*6950*/  @P3 STG.E.U8 desc[UR14][R44.64], R61 ;  /* 0x0000003d2c003986 */ /* 0x0001e2000c10110e */
[----:B------:R-:W-:Y:S01]  /*6960*/  LEA.HI.X.SX32 R47, R56, R60, 0x1, P6 ;  /* 0x0000003c382f7211 */ /* 0x000fe200030f0eff */
[----:B------:R-:W-:Y:S01]  /*6970*/  VIADD R56, R57, UR4 ;  /* 0x0000000439387c36 */ /* 0x000fe20008000000 */
[----:B------:R-:W-:Y:S01]  /*6980*/  ISETP.LT.AND P3, PT, R185, UR5, !P0 ;  /* 0x00000005b9007c0c */ /* 0x000fe2000c761270 */
[----:B------:R-:W-:Y:S02]  /*6990*/  ULDC UR5, c[0x0][0x22c] ;  /* 0x00008b0000057ab9 */ /* 0x000fe40000000800 */
[----:B------:R1:W-:Y:S01]  /*69a0*/  @P5 STG.E.U8 desc[UR14][R46.64], R63 ;  /* 0x0000003f2e005986 */ /* 0x0003e2000c10110e */
[----:B------:R-:W-:Y:S01]  /*69b0*/  ISETP.LT.AND P5, PT, R182, UR5, !P0 ;  /* 0x00000005b6007c0c */ /* 0x000fe2000c7a1270 */
[----:B------:R-:W-:Y:S01]  /*69c0*/  ULDC UR5, c[0x0][0x22c] ;  /* 0x00008b0000057ab9 */ /* 0x000fe20000000800 */
[----:B0-----:R-:W-:-:S02]  /*69d0*/  IADD3 R44, P6, R57, R59, RZ ;  /* 0x0000003b392c7210 */ /* 0x001fc40007fde0ff */
[----:B------:R-:W-:Y:S02]  /*69e0*/  PRMT R61, R40, 0x7772, RZ ;  /* 0x00007772283d7816 */ /* 0x000fe400000000ff */
[-C--:B------:R-:W-:Y:S02]  /*69f0*/  LEA.HI.X.SX32 R45, R57, R60.reuse, 0x1, P6 ;  /* 0x0000003c392d7211 */ /* 0x080fe400030f0eff */
[C---:B-1----:R-:W-:Y:S02]  /*6a00*/  IADD3 R46, P6, R56.reuse, R59, RZ ;  /* 0x0000003b382e7210 */ /* 0x042fe40007fde0ff */
[----:B------:R-:W-:Y:S01]  /*6a10*/  PRMT R63, R41, 0x7772, RZ ;  /* 0x00007772293f7816 */ /* 0x000fe200000000ff */
[----:B------:R0:W-:Y:S01]  /*6a20*/  @P2 STG.E.U8 desc[UR14][R44.64], R61 ;  /* 0x0000003d2c002986 */ /* 0x0001e2000c10110e */
[C---:B------:R-:W-:Y:S01]  /*6a30*/  LEA.HI.X.SX32 R47, R56.reuse, R60, 0x1, P6 ;  /* 0x0000003c382f7211 */ /* 0x040fe200030f0eff */
[----:B------:R-:W-:Y:S01]  /*6a40*/  VIADD R56, R56, UR4 ;  /* 0x0000000438387c36 */ /* 0x000fe20008000000 */
[----:B------:R-:W-:Y:S01]  /*6a50*/  ISETP.LT.AND P2, PT, R183, UR5, !P0 ;  /* 0x00000005b7007c0c */ /* 0x000fe2000c741270 */
[----:B------:R-:W-:-:S02]  /*6a60*/  ULDC UR5, c[0x0][0x22c] ;  /* 0x00008b0000057ab9 */ /* 0x000fc40000000800 */
[----:B------:R-:W-:Y:S01]  /*6a70*/  VIADD R57, R56, UR4 ;  /* 0x0000000438397c36 */ /* 0x000fe20008000000 */
[----:B------:R1:W-:Y:S01]  /*6a80*/  @P4 STG.E.U8 desc[UR14][R46.64], R65 ;  /* 0x000000412e004986 */ /* 0x0003e2000c10110e */
[----:B------:R-:W-:Y:S01]  /*6a90*/  ISETP.LT.AND P4, PT, R176, UR5, !P0 ;  /* 0x00000005b0007c0c */ /* 0x000fe2000c781270 */
[----:B------:R-:W-:Y:S01]  /*6aa0*/  ULDC UR5, c[0x0][0x22c] ;  /* 0x00008b0000057ab9 */ /* 0x000fe20000000800 */
[CC--:B0-----:R-:W-:Y:S02]  /*6ab0*/  IADD3 R44, P6, R56.reuse, R59.reuse, RZ ;  /* 0x0000003b382c7210 */ /* 0x0c1fe40007fde0ff */
[----:B------:R-:W-:Y:S02]  /*6ac0*/  PRMT R61, R41, 0x7773, RZ ;  /* 0x00007773293d7816 */ /* 0x000fe400000000ff */
[----:B------:R-:W-:Y:S01]  /*6ad0*/  LEA.HI.X.SX32 R45, R56, R60, 0x1, P6 ;  /* 0x0000003c382d7211 */ /* 0x000fe200030f0eff */
[C---:B------:R-:W-:Y:S01]  /*6ae0*/  VIADD R56, R57.reuse, UR4 ;  /* 0x0000000439387c36 */ /* 0x040fe20008000000 */
[----:B------:R-:W-:-:S03]  /*6af0*/  IADD3 R40, P6, R57, R59, RZ ;  /* 0x0000003b39287210 */ /* 0x000fc60007fde0ff */
[----:B------:R0:W-:Y:S01]  /*6b00*/  @P3 STG.E.U8 desc[UR14][R44.64], R63 ;  /* 0x0000003f2c003986 */ /* 0x0001e2000c10110e */
[----:B------:R-:W-:Y:S01]  /*6b10*/  LEA.HI.X.SX32 R41, R57, R60, 0x1, P6 ;  /* 0x0000003c39297211 */ /* 0x000fe200030f0eff */
[----:B-1----:R-:W-:Y:S01]  /*6b20*/  VIADD R46, R56, UR4 ;  /* 0x00000004382e7c36 */ /* 0x002fe20008000000 */
[----:B------:R-:W-:Y:S02]  /*6b30*/  PRMT R57, R42, 0x7772, RZ ;  /* 0x000077722a397816 */ /* 0x000fe400000000ff */
[----:B------:R-:W-:Y:S01]  /*6b40*/  ISETP.LT.AND P3, PT, R179, UR5, !P0 ;  /* 0x00000005b3007c0c */ /* 0x000fe2000c761270 */
[----:B------:R1:W-:Y:S01]  /*6b50*/  @P5 STG.E.U8 desc[UR14][R40.64], R61 ;  /* 0x0000003d28005986 */ /* 0x0003e2000c10110e */
[----:B------:R-:W-:Y:S01]  /*6b60*/  VIADD R47, R46, UR4 ;  /* 0x000000042e2f7c36 */ /* 0x000fe20008000000 */
[----:B------:R-:W-:Y:S02]  /*6b70*/  ULDC UR5, c[0x0][0x22c] ;  /* 0x00008b0000057ab9 */ /* 0x000fe40000000800 */
[----:B------:R-:W-:Y:S01]  /*6b80*/  ISETP.LT.AND P5, PT, R178, UR5, !P0 ;  /* 0x00000005b2007c0c */ /* 0x000fe2000c7a1270 */
[----:B------:R-:W-:Y:S01]  /*6b90*/  ULDC UR5, c[0x0][0x22c] ;  /* 0x00008b0000057ab9 */ /* 0x000fe20000000800 */
[----:B0-----:R-:W-:-:S02]  /*6ba0*/  IADD3 R44, P6, R56, R59, RZ ;  /* 0x0000003b382c7210 */ /* 0x001fc40007fde0ff */
[----:B------:R-:W-:Y:S02]  /*6bb0*/  PRMT R63, R42, 0x7773, RZ ;  /* 0x000077732a3f7816 */ /* 0x000fe400000000ff */
[-C--:B------:R-:W-:Y:S01]  /*6bc0*/  LEA.HI.X.SX32 R45, R56, R60.reuse, 0x1, P6 ;  /* 0x0000003c382d7211 */ /* 0x080fe200030f0eff */
[----:B------:R-:W-:Y:S01]  /*6bd0*/  VIADD R56, R47, UR4 ;  /* 0x000000042f387c36 */ /* 0x000fe20008000000 */
[CC--:B-1----:R-:W-:Y:S02]  /*6be0*/  IADD3 R40, P6, R46.reuse, R59.reuse, RZ ;  /* 0x0000003b2e287210 */ /* 0x0c2fe40007fde0ff */
[----:B------:R-:W-:Y:S01]  /*6bf0*/  PRMT R61, R43, 0x7772, RZ ;  /* 0x000077722b3d7816 */ /* 0x000fe200000000ff */
[----:B------:R0:W-:Y:S01]  /*6c00*/  @P2 STG.E.U8 desc[UR14][R44.64], R57 ;  /* 0x000000392c002986 */ /* 0x0001e2000c10110e */
[----:B------:R-:W-:Y:S02]  /*6c10*/  LEA.HI.X.SX32 R41, R46, R60, 0x1, P6 ;  /* 0x0000003c2e297211 */ /* 0x000fe400030f0eff */
[----:B------:R-:W-:-:S02]  /*6c20*/  IADD3 R46, P6, R47, R59, RZ ;  /* 0x0000003b2f2e7210 */ /* 0x000fc40007fde0ff */
[----:B------:R-:W-:Y:S01]  /*6c30*/  ISETP.LT.AND P2, PT, R177, UR5, !P0 ;  /* 0x00000005b1007c0c */ /* 0x000fe2000c741270 */
[----:B------:R1:W-:Y:S01]  /*6c40*/  @P4 STG.E.U8 desc[UR14][R40.64], R63 ;  /* 0x0000003f28004986 */ /* 0x0003e2000c10110e */
[-C--:B------:R-:W-:Y:S01]  /*6c50*/  LEA.HI.X.SX32 R47, R47, R60.reuse, 0x1, P6 ;  /* 0x0000003c2f2f7211 */ /* 0x080fe200030f0eff */
[----:B------:R-:W-:Y:S01]  /*6c60*/  ULDC UR5, c[0x0][0x22c] ;  /* 0x00008b0000057ab9 */ /* 0x000fe20000000800 */
[-C--:B------:R-:W-:Y:S02]  /*6c70*/  IADD3 R42, P6, R56, R59.reuse, RZ ;  /* 0x0000003b382a7210 */ /* 0x080fe40007fde0ff */
[----:B------:R-:W-:Y:S01]  /*6c80*/  ISETP.LT.AND P4, PT, R174, UR5, !P0 ;  /* 0x00000005ae007c0c */ /* 0x000fe2000c781270 */
[----:B------:R2:W-:Y:S01]  /*6c90*/  @P3 STG.E.U8 desc[UR14][R46.64], R61 ;  /* 0x0000003d2e003986 */ /* 0x0005e2000c10110e */
[----:B0-----:R-:W-:Y:S01]  /*6ca0*/  PRMT R57, R43, 0x7773, RZ ;  /* 0x000077732b397816 */ /* 0x001fe200000000ff */
[----:B------:R-:W-:Y:S01]  /*6cb0*/  ULDC UR5, c[0x0][0x22c] ;  /* 0x00008b0000057ab9 */ /* 0x000fe20000000800 */
[CC--:B------:R-:W-:Y:S01]  /*6cc0*/  LEA.HI.X.SX32 R43, R56.reuse, R60.reuse, 0x1, P6 ;  /* 0x0000003c382b7211 */ /* 0x0c0fe200030f0eff */
[----:B------:R-:W-:Y:S01]  /*6cd0*/  VIADD R56, R56, UR4 ;  /* 0x0000000438387c36 */ /* 0x000fe20008000000 */
[----:B------:R-:W-:Y:S01]  /*6ce0*/  ISETP.LT.AND P3, PT, R175, UR5, !P0 ;  /* 0x00000005af007c0c */ /* 0x000fe2000c761270 */
[----:B------:R-:W-:Y:S01]  /*6cf0*/  ULDC UR5, c[0x0][0x22c] ;  /* 0x00008b0000057ab9 */ /* 0x000fe20000000800 */
[----:B-1----:R-:W-:Y:S01]  /*6d00*/  PRMT R63, R36, 0x7770, RZ ;  /* 0x00007770243f7816 */ /* 0x002fe200000000ff */
[C---:B------:R-:W-:Y:S01]  /*6d10*/  VIADD R45, R56.reuse, UR4 ;  /* 0x00000004382d7c36 */ /* 0x040fe20008000000 */
[CC--:B------:R-:W-:Y:S01]  /*6d20*/  IADD3 R40, P6, R56.reuse, R59.reuse, RZ ;  /* 0x0000003b38287210 */ /* 0x0c0fe20007fde0ff */
[----:B------:R0:W-:Y:S01]  /*6d30*/  @P5 STG.E.U8 desc[UR14][R42.64], R57 ;  /* 0x000000392a005986 */ /* 0x0001e2000c10110e */
[----:B------:R-:W-:Y:S01]  /*6d40*/  ISETP.LT.AND P5, PT, R171, UR5, !P0 ;  /* 0x00000005ab007c0c */ /* 0x000fe2000c7a1270 */
[C---:B--2---:R-:W-:Y:S01]  /*6d50*/  VIADD R46, R45.reuse, UR4 ;  /* 0x000000042d2e7c36 */ /* 0x044fe20008000000 */
[-C--:B------:R-:W-:Y:S01]  /*6d60*/  LEA.HI.X.SX32 R41, R56, R60.reuse, 0x1, P6 ;  /* 0x0000003c38297211 */ /* 0x080fe200030f0eff */
[----:B------:R-:W-:Y:S01]  /*6d70*/  ULDC UR5, c[0x0][0x22c] ;  /* 0x00008b0000057ab9 */ /* 0x000fe20000000800 */
[C---:B------:R-:W-:Y:S01]  /*6d80*/  IADD3 R44, P6, R45.reuse, R59, RZ ;  /* 0x0000003b2d2c7210 */ /* 0x040fe20007fde0ff */
[----:B------:R-:W-:Y:S01]  /*6d90*/  VIADD R47, R46, UR4 ;  /* 0x000000042e2f7c36 */ /* 0x000fe20008000000 */
[----:B------:R-:W-:Y:S01]  /*6da0*/  PRMT R61, R36, 0x7771, RZ ;  /* 0x00007771243d7816 */ /* 0x000fe200000000ff */
[----:B------:R1:W-:Y:S01]  /*6db0*/  @P2 STG.E.U8 desc[UR14][R40.64], R63 ;  /* 0x0000003f28002986 */ /* 0x0003e2000c10110e */
[----:B------:R-:W-:-:S02]  /*6dc0*/  LEA.HI.X.SX32 R45, R45, R60, 0x1, P6 ;  /* 0x0000003c2d2d7211 */ /* 0x000fc400030f0eff */
[----:B------:R-:W-:Y:S01]  /*6dd0*/  ISETP.LT.AND P2, PT, R169, UR5, !P0 ;  /* 0x00000005a9007c0c */ /* 0x000fe2000c741270 */
[----:B------:R-:W-:Y:S01]  /*6de0*/  ULDC UR5, c[0x0][0x22c] ;  /* 0x00008b0000057ab9 */ /* 0x000fe20000000800 */
[CC--:B0-----:R-:W-:Y:S01]  /*6df0*/  IADD3 R42, P6, R46.reuse, R59.reuse, RZ ;  /* 0x0000003b2e2a7210 */ /* 0x0c1fe20007fde0ff */
[----:B------:R0:W-:Y:S01]  /*6e00*/  @P4 STG.E.U8 desc[UR14][R44.64], R61 ;  /* 0x0000003d2c004986 */ /* 0x0001e2000c10110e */
[----:B------:R-:W-:Y:S02]  /*6e10*/  PRMT R57, R37, 0x7770, RZ ;  /* 0x0000777025397816 */ /* 0x000fe400000000ff */
[-C--:B------:R-:W-:Y:S02]  /*6e20*/  LEA.HI.X.SX32 R43, R46, R60.reuse, 0x1, P6 ;  /* 0x0000003c2e2b7211 */ /* 0x080fe400030f0eff */
[C---:B------:R-:W-:Y:S01]  /*6e30*/  IADD3 R46, P6, R47.reuse, R59, RZ ;  /* 0x0000003b2f2e7210 */ /* 0x040fe20007fde0ff */
[----:B-1----:R-:W-:Y:S01]  /*6e40*/  VIADD R41, R47, UR4 ;  /* 0x000000042f297c36 */ /* 0x002fe20008000000 */
[----:B------:R-:W-:Y:S01]  /*6e50*/  PRMT R63, R37, 0x7771, RZ ;  /* 0x00007771253f7816 */ /* 0x000fe200000000ff */
[----:B------:R1:W-:Y:S01]  /*6e60*/  @P3 STG.E.U8 desc[UR14][R42.64], R57 ;  /* 0x000000392a003986 */ /* 0x0003e2000c10110e */
[----:B------:R-:W-:-:S02]  /*6e70*/  LEA.HI.X.SX32 R47, R47, R60, 0x1, P6 ;  /* 0x0000003c2f2f7211 */ /* 0x000fc400030f0eff */
[CC--:B------:R-:W-:Y:S01]  /*6e80*/  IADD3 R40, P6, R41.reuse, R59.reuse, RZ ;  /* 0x0000003b29287210 */ /* 0x0c0fe20007fde0ff */
[----:B0-----:R-:W-:Y:S01]  /*6e90*/  VIADD R44, R41, UR4 ;  /* 0x00000004292c7c36 */ /* 0x001fe20008000000 */
[----:B------:R-:W-:Y:S01]  /*6ea0*/  ISETP.LT.AND P4, PT, R173, UR5, !P0 ;  /* 0x00000005ad007c0c */ /* 0x000fe2000c781270 */
[----:B------:R-:W-:Y:S01]  /*6eb0*/  ULDC UR5, c[0x0][0x22c] ;  /* 0x00008b0000057ab9 */ /* 0x000fe20000000800 */
[-C--:B------:R-:W-:Y:S01]  /*6ec0*/  LEA.HI.X.SX32 R41, R41, R60.reuse, 0x1, P6 ;  /* 0x0000003c29297211 */ /* 0x080fe200030f0eff */
[----:B------:R-:W-:Y:S01]  /*6ed0*/  VIADD R45, R44, UR4 ;  /* 0x000000042c2d7c36 */ /* 0x000fe20008000000 */
[----:B------:R0:W-:Y:S01]  /*6ee0*/  @P5 STG.E.U8 desc[UR14][R46.64], R63 ;  /* 0x0000003f2e005986 */ /* 0x0001e2000c10110e */
[----:B------:R-:W-:Y:S02]  /*6ef0*/  PRMT R61, R38, 0x7770, RZ ;  /* 0x00007770263d7816 */ /* 0x000fe400000000ff */
[-C--:B-1----:R-:W-:Y:S02]  /*6f00*/  IADD3 R42, P6, R44, R59.reuse, RZ ;  /* 0x0000003b2c2a7210 */ /* 0x082fe40007fde0ff */
[----:B------:R-:W-:Y:S01]  /*6f10*/  ISETP.LT.AND P3, PT, R172, UR5, !P0 ;  /* 0x00000005ac007c0c */ /* 0x000fe2000c761270 */
[----:B------:R-:W-:Y:S01]  /*6f20*/  ULDC UR5, c[0x0][0x22c] ;  /* 0x00008b0000057ab9 */ /* 0x000fe20000000800 */
[----:B------:R-:W-:Y:S01]  /*6f30*/  LEA.HI.X.SX32 R43, R44, R60, 0x1, P6 ;  /* 0x0000003c2c2b7211 */ /* 0x000fe200030f0eff */
[----:B------:R1:W-:Y:S01]  /*6f40*/  @P2 STG.E.U8 desc[UR14][R40.64], R61 ;  /* 0x0000003d28002986 */ /* 0x0003e2000c10110e */
[----:B------:R-:W-:-:S02]  /*6f50*/  IADD3 R44, P6, R45, R59, RZ ;  /* 0x0000003b2d2c7210 */ /* 0x000fc40007fde0ff */
[----:B------:R-:W-:Y:S01]  /*6f60*/  PRMT R57, R38, 0x7771, RZ ;  /* 0x0000777126397816 */ /* 0x000fe200000000ff */
[C---:B0-----:R-:W-:Y:S01]  /*6f70*/  VIADD R47, R45.reuse, UR4 ;  /* 0x000000042d2f7c36 */ /* 0x041fe20008000000 */
[-C--:B------:R-:W-:Y:S02]  /*6f80*/  LEA.HI.X.SX32 R45, R45, R60.reuse, 0x1, P6 ;  /* 0x0000003c2d2d7211 */ /* 0x080fe400030f0eff */
[----:B------:R-:W-:Y:S01]  /*6f90*/  ISETP.LT.AND P5, PT, R170, UR5, !P0 ;  /* 0x00000005aa007c0c */ /* 0x000fe2000c7a1270 */
[----:B------:R0:W-:Y:S01]  /*6fa0*/  @P4 STG.E.U8 desc[UR14][R42.64], R57 ;  /* 0x000000392a004986 */ /* 0x0001e2000c10110e */
[----:B------:R-:W-:Y:S01]  /*6fb0*/  IADD3 R46, P6, R47, R59, RZ ;  /* 0x0000003b2f2e7210 */ /* 0x000fe20007fde0ff */
[----:B------:R-:W-:Y:S01]  /*6fc0*/  ULDC UR5, c[0x0][0x22c] ;  /* 0x00008b0000057ab9 */ /* 0x000fe20000000800 */
[----:B------:R-:W-:Y:S01]  /*6fd0*/  PRMT R63, R39, 0x7770, RZ ;  /* 0x00007770273f7816 */ /* 0x000fe200000000ff */
[C---:B-1----:R-:W-:Y:S01]  /*6fe0*/  VIADD R41, R47.reuse, UR4 ;  /* 0x000000042f297c36 */ /* 0x042fe20008000000 */
[----:B------:R-:W-:-:S02]  /*6ff0*/  LEA.HI.X.SX32 R47, R47, R60, 0x1, P6 ;  /* 0x0000003c2f2f7211 */ /* 0x000fc400030f0eff */
[----:B------:R-:W-:Y:S01]  /*7000*/  ISETP.LT.AND P2, PT, R168, UR5, !P0 ;  /* 0x00000005a8007c0c */ /* 0x000fe2000c741270 */
[----:B------:R1:W-:Y:S01]  /*7010*/  @P3 STG.E.U8 desc[UR14][R44.64], R63 ;  /* 0x0000003f2c003986 */ /* 0x0003e2000c10110e */
[-C--:B------:R-:W-:Y:S01]  /*7020*/  IADD3 R40, P6, R41, R59.reuse, RZ ;  /* 0x0000003b29287210 */ /* 0x080fe20007fde0ff */
[----:B------:R-:W-:Y:S01]  /*7030*/  ULDC UR5, c[0x0][0x22c] ;  /* 0x00008b0000057ab9 */ /* 0x000fe20000000800 */
[----:B------:R-:W-:Y:S01]  /*7040*/  PRMT R61, R39, 0x7771, RZ ;  /* 0x00007771273d7816 */ /* 0x000fe200000000ff */
[C---:B0-----:R-:W-:Y:S01]  /*7050*/  VIADD R43, R41.reuse, UR4 ;  /* 0x00000004292b7c36 */ /* 0x041fe20008000000 */
[-C--:B------:R-:W-:Y:S02]  /*7060*/  LEA.HI.X.SX32 R41, R41, R60.reuse, 0x1, P6 ;  /* 0x0000003c29297211 */ /* 0x080fe400030f0eff */
[----:B------:R-:W-:Y:S01]  /*7070*/  ISETP.LT.AND P4, PT, R165, UR5, !P0 ;  /* 0x00000005a5007c0c */ /* 0x000fe2000c781270 */
[----:B------:R0:W-:Y:S01]  /*7080*/  @P5 STG.E.U8 desc[UR14][R46.64], R61 ;  /* 0x0000003d2e005986 */ /* 0x0001e2000c10110e */
[C---:B------:R-:W-:Y:S01]  /*7090*/  IADD3 R42, P6, R43.reuse, R59, RZ ;  /* 0x0000003b2b2a7210 */ /* 0x040fe20007fde0ff */
[----:B------:R-:W-:Y:S01]  /*70a0*/  ULDC UR5, c[0x0][0x22c] ;  /* 0x00008b0000057ab9 */ /* 0x000fe20000000800 */
[----:B------:R-:W-:Y:S01]  /*70b0*/  PRMT R57, R36, 0x7772, RZ ;  /* 0x0000777224397816 */ /* 0x000fe200000000ff */
[C---:B-1----:R-:W-:Y:S01]  /*70c0*/  VIADD R45, R43.reuse, UR4 ;  /* 0x000000042b2d7c36 */ /* 0x042fe20008000000 */
[----:B------:R-:W-:-:S02]  /*70d0*/  LEA.HI.X.SX32 R43, R43, R60, 0x1, P6 ;  /* 0x0000003c2b2b7211 */ /* 0x000fc400030f0eff */
[----:B------:R-:W-:Y:S01]  /*70e0*/  ISETP.LT.AND P3, PT, R162, UR5, !P0 ;  /* 0x00000005a2007c0c */ /* 0x000fe2000c761270 */
[----:B------:R1:W-:Y:S01]  /*70f0*/  @P2 STG.E.U8 desc[UR14][R40.64], R57 ;  /* 0x0000003928002986 */ /* 0x0003e2000c10110e */
[CC--:B------:R-:W-:Y:S01]  /*7100*/  IADD3 R44, P6, R45.reuse, R59.reuse, RZ ;  /* 0x0000003b2d2c7210 */ /* 0x0c0fe20007fde0ff */
[----:B------:R-:W-:Y:S01]  /*7110*/  ULDC UR5, c[0x0][0x22c] ;  /* 0x00008b0000057ab9 */ /* 0x000fe20000000800 */
[C---:B0-----:R-:W-:Y:S01]  /*7120*/  VIADD R46, R45.reuse, UR4 ;  /* 0x000000042d2e7c36 */ /* 0x041fe20008000000 */
[----:B------:R-:W-:Y:S02]  /*7130*/  PRMT R61, R36, 0x7773, RZ ;  /* 0x00007773243d7816 */ /* 0x000fe400000000ff */
[----:B------:R-:W-:Y:S02]  /*7140*/  LEA.HI.X.SX32 R45, R45, R60, 0x1, P6 ;  /* 0x0000003c2d2d7211 */ /* 0x000fe400030f0eff */
[----:B------:R-:W-:Y:S01]  /*7150*/  IADD3 R36, P6, R46, R59, RZ ;  /* 0x0000003b2e247210 */ /* 0x000fe20007fde0ff */
[----:B------:R0:W-:Y:S01]  /*7160*/  @P4 STG.E.U8 desc[UR14][R42.64], R61 ;  /* 0x0000003d2a004986 */ /* 0x0001e2000c10110e */
[----:B------:R-:W-:-:S02]  /*7170*/  PRMT R47, R37, 0x7773, RZ ;  /* 0x00007773252f7816 */ /* 0x000fc400000000ff */
[----:B-1----:R-:W-:Y:S02]  /*7180*/  PRMT R57, R37, 0x7772, RZ ;  /* 0x0000777225397816 */ /* 0x002fe400000000ff */
[C---:B------:R-:W-:Y:S01]  /*7190*/  LEA.HI.X.SX32 R37, R46.reuse, R60, 0x1, P6 ;  /* 0x0000003c2e257211 */ /* 0x040fe200030f0eff */
[----:B------:R-:W-:Y:S01]  /*71a0*/  VIADD R46, R46, UR4 ;  /* 0x000000042e2e7c36 */ /* 0x000fe20008000000 */
[----:B------:R-:W-:Y:S01]  /*71b0*/  ISETP.LT.AND P5, PT, R167, UR5, !P0 ;  /* 0x00000005a7007c0c */ /* 0x000fe2000c7a1270 */
[----:B------:R-:W-:Y:S01]  /*71c0*/  ULDC UR5, c[0x0][0x22c] ;  /* 0x00008b0000057ab9 */ /* 0x000fe20000000800 */
[----:B------:R1:W-:Y:S01]  /*71d0*/  @P3 STG.E.U8 desc[UR14][R44.64], R57 ;  /* 0x000000392c003986 */ /* 0x0003e2000c10110e */
[----:B------:R-:W-:Y:S01]  /*71e0*/  ISETP.LT.AND P2, PT, R166, UR5, !P0 ;  /* 0x00000005a6007c0c */ /* 0x000fe2000c741270 */
[----:B------:R-:W-:Y:S01]  /*71f0*/  ULDC UR5, c[0x0][0x22c] ;  /* 0x00008b0000057ab9 */ /* 0x000fe20000000800 */
[C---:B------:R-:W-:Y:S01]  /*7200*/  IADD3 R40, P6, R46.reuse, R59, RZ ;  /* 0x0000003b2e287210 */ /* 0x040fe20007fde0ff */
[----:B0-----:R-:W-:Y:S01]  /*7210*/  VIADD R43, R46, UR4 ;  /* 0x000000042e2b7c36 */ /* 0x001fe20008000000 */
[----:B------:R-:W-:-:S02]  /*7220*/  PRMT R61, R38, 0x7772, RZ ;  /* 0x00007772263d7816 */ /* 0x000fc400000000ff */
[-C--:B------:R-:W-:Y:S02]  /*7230*/  LEA.HI.X.SX32 R41, R46, R60.reuse, 0x1, P6 ;  /* 0x0000003c2e297211 */ /* 0x080fe400030f0eff */
[----:B------:R-:W-:Y:S02]  /*7240*/  IADD3 R42, P6, R43, R59, RZ ;  /* 0x0000003b2b2a7210 */ /* 0x000fe40007fde0ff */
[----:B------:R-:W-:Y:S01]  /*7250*/  ISETP.LT.AND P4, PT, R163, UR5, !P0 ;  /* 0x00000005a3007c0c */ /* 0x000fe2000c781270 */
[----:B------:R-:W-:Y:S01]  /*7260*/  ULDC UR5, c[0x0][0x22c] ;  /* 0x00008b0000057ab9 */ /* 0x000fe20000000800 */
[----:B-1----:R-:W-:Y:S01]  /*7270*/  PRMT R57, R38, 0x7773, RZ ;  /* 0x0000777326397816 */ /* 0x002fe200000000ff */
[C---:B------:R-:W-:Y:S01]  /*7280*/  VIADD R38, R43.reuse, UR4 ;  /* 0x000000042b267c36 */ /* 0x040fe20008000000 */
[----:B------:R0:W-:Y:S01]  /*7290*/  @P5 STG.E.U8 desc[UR14][R36.64], R47 ;  /* 0x0000002f24005986 */ /* 0x0001e2000c10110e */
[----:B------:R-:W-:Y:S02]  /*72a0*/  LEA.HI.X.SX32 R43, R43, R60, 0x1, P6 ;  /* 0x0000003c2b2b7211 */ /* 0x000fe400030f0eff */
[----:B------:R-:W-:Y:S01]  /*72b0*/  VIADD R45, R38, UR4 ;  /* 0x00000004262d7c36 */ /* 0x000fe20008000000 */
[----:B------:R-:W-:Y:S01]  /*72c0*/  ISETP.LT.AND P3, PT, R164, UR5, !P0 ;  /* 0x00000005a4007c0c */ /* 0x000fe2000c761270 */
[----:B------:R1:W-:Y:S01]  /*72d0*/  @P2 STG.E.U8 desc[UR14][R40.64], R61 ;  /* 0x0000003d28002986 */ /* 0x0003e2000c10110e */
[----:B------:R-:W-:-:S02]  /*72e0*/  ULDC UR5, c[0x0][0x22c] ;  /* 0x00008b0000057ab9 */ /* 0x000fc40000000800 */
[----:B------:R-:W-:Y:S01]  /*72f0*/  ISETP.LT.AND P5, PT, R158, UR5, !P0 ;  /* 0x000000059e007c0c */ /* 0x000fe2000c7a1270 */
[----:B------:R2:W-:Y:S01]  /*7300*/  @P4 STG.E.U8 desc[UR14][R42.64], R57 ;  /* 0x000000392a004986 */ /* 0x0005e2000c10110e */
[----:B------:R-:W-:Y:S01]  /*7310*/  ULDC UR5, c[0x0][0x22c] ;  /* 0x00008b0000057ab9 */ /* 0x000fe20000000800 */
[CC--:B0-----:R-:W-:Y:S02]  /*7320*/  IADD3 R36, P6, R38.reuse, R59.reuse, RZ ;  /* 0x0000003b26247210 */ /* 0x0c1fe40007fde0ff */
[----:B------:R-:W-:Y:S02]  /*7330*/  PRMT R47, R39, 0x7772, RZ ;  /* 0x00007772272f7816 */ /* 0x000fe400000000ff */
[-C--:B------:R-:W-:Y:S01]  /*7340*/  LEA.HI.X.SX32 R37, R38, R60.reuse, 0x1, P6 ;  /* 0x0000003c26257211 */ /* 0x080fe200030f0eff */
[C---:B-1----:R-:W-:Y:S01]  /*7350*/  VIADD R40, R45.reuse, UR4 ;  /* 0x000000042d287c36 */ /* 0x042fe20008000000 */
[-C--:B------:R-:W-:Y:S02]  /*7360*/  IADD3 R44, P6, R45, R59.reuse, RZ ;  /* 0x0000003b2d2c7210 */ /* 0x080fe40007fde0ff */
[----:B------:R-:W-:Y:S01]  /*7370*/  ISETP.LT.AND P2, PT, R161, UR5, !P0 ;  /* 0x00000005a1007c0c */ /* 0x000fe2000c741270 */
[C---:B------:R-:W-:Y:S01]  /*7380*/  VIADD R41, R40.reuse, UR4 ;  /* 0x0000000428297c36 */ /* 0x040fe20008000000 */
[----:B------:R-:W-:Y:S01]  /*7390*/  LEA.HI.X.SX32 R45, R45, R60, 0x1, P6 ;  /* 0x0000003c2d2d7211 */ /* 0x000fe200030f0eff */
[----:B------:R0:W-:Y:S01]  /*73a0*/  @P3 STG.E.U8 desc[UR14][R36.64], R47 ;  /* 0x0000002f24003986 */ /* 0x0001e2000c10110e */
[----:B------:R-:W-:Y:S01]  /*73b0*/  IADD3 R38, P6, R40, R59, RZ ;  /* 0x0000003b28267210 */ /* 0x000fe20007fde0ff */
[----:B------:R-:W-:Y:S01]  /*73c0*/  ULDC UR5, c[0x0][0x22c] ;  /* 0x00008b0000057ab9 */ /* 0x000fe20000000800 */
[----:B--2---:R-:W-:-:S02]  /*73d0*/  PRMT R43, R39, 0x7773, RZ ;  /* 0x00007773272b7816 */ /* 0x004fc400000000ff */
[-C--:B------:R-:W-:Y:S02]  /*73e0*/  LEA.HI.X.SX32 R39, R40, R60.reuse, 0x1, P6 ;  /* 0x0000003c28277211 */ /* 0x080fe400030f0eff */
[----:B------:R-:W-:Y:S01]  /*73f0*/  ISETP.LT.AND P4, PT, R160, UR5, !P0 ;  /* 0x00000005a0007c0c */ /* 0x000fe2000c781270 */
[----:B------:R-:W-:Y:S01]  /*7400*/  ULDC UR5, c[0x0][0x22c] ;  /* 0x00008b0000057ab9 */ /* 0x000fe20000000800 */
[----:B------:R1:W-:Y:S01]  /*7410*/  @P5 STG.E.U8 desc[UR14][R44.64], R43 ;  /* 0x0000002b2c005986 */ /* 0x0003e2000c10110e */
[----:B------:R-:W-:Y:S01]  /*7420*/  ISETP.LT.AND P3, PT, R159, UR5, !P0 ;  /* 0x000000059f007c0c */ /* 0x000fe2000c761270 */
[----:B------:R-:W-:Y:S01]  /*7430*/  ULDC UR5, c[0x0][0x22c] ;  /* 0x00008b0000057ab9 */ /* 0x000fe20000000800 */
[CC--:B0-----:R-:W-:Y:S02]  /*7440*/  IADD3 R36, P6, R41.reuse, R59.reuse, RZ ;  /* 0x0000003b29247210 */ /* 0x0c1fe40007fde0ff */
[C---:B------:R-:W-:Y:S02]  /*7450*/  PRMT R47, R32.reuse, 0x7770, RZ ;  /* 0x00007770202f7816 */ /* 0x040fe400000000ff */
[C---:B------:R-:W-:Y:S01]  /*7460*/  LEA.HI.X.SX32 R37, R41.reuse, R60, 0x1, P6 ;  /* 0x0000003c29257211 */ /* 0x040fe200030f0eff */
[----:B------:R-:W-:Y:S01]  /*7470*/  VIADD R41, R41, UR4 ;  /* 0x0000000429297c36 */ /* 0x000fe20008000000 */
[----:B------:R-:W-:Y:S01]  /*7480*/  PRMT R61, R32, 0x7771, RZ ;  /* 0x00007771203d7816 */ /* 0x000fe200000000ff */
[----:B------:R0:W-:Y:S01]  /*7490*/  @P2 STG.E.U8 desc[UR14][R38.64], R47 ;  /* 0x0000002f26002986 */ /* 0x0001e2000c10110e */
[----:B------:R-:W-:Y:S01]  /*74a0*/  ISETP.LT.AND P5, PT, R157, UR5, !P0 ;  /* 0x000000059d007c0c */ /* 0x000fe2000c7a1270 */
[C---:B-1----:R-:W-:Y:S01]  /*74b0*/  VIADD R43, R41.reuse, UR4 ;  /* 0x00000004292b7c36 */ /* 0x042fe20008000000 */
[----:B------:R-:W-:Y:S01]  /*74c0*/  IADD3 R40, P6, R41, R59, RZ ;  /* 0x0000003b29287210 */ /* 0x000fe20007fde0ff */
[----:B------:R-:W-:Y:S01]  /*74d0*/  ULDC UR5, c[0x0][0x22c] ;  /* 0x00008b0000057ab9 */ /* 0x000fe20000000800 */
[----:B------:R1:W-:Y:S01]  /*74e0*/  @P4 STG.E.U8 desc[UR14][R36.64], R61 ;  /* 0x0000003d24004986 */ /* 0x0003e2000c10110e */
[----:B------:R-:W-:-:S02]  /*74f0*/  PRMT R57, R33, 0x7770, RZ ;  /* 0x0000777021397816 */ /* 0x000fc400000000ff */
[-C--:B------:R-:W-:Y:S02]  /*7500*/  LEA.HI.X.SX32 R41, R41, R60.reuse, 0x1, P6 ;  /* 0x0000003c29297211 */ /* 0x080fe400030f0eff */
[CC--:B------:R-:W-:Y:S01]  /*7510*/  IADD3 R42, P6, R43.reuse, R59.reuse, RZ ;  /* 0x0000003b2b2a7210 */ /* 0x0c0fe20007fde0ff */
[C---:B0-----:R-:W-:Y:S01]  /*7520*/  VIADD R38, R43.reuse, UR4 ;  /* 0x000000042b267c36 */ /* 0x041fe20008000000 */
[----:B------:R-:W-:Y:S01]  /*7530*/  ISETP.LT.AND P2, PT, R156, UR5, !P0 ;  /* 0x000000059c007c0c */ /* 0x000fe2000c741270 */
[----:B------:R0:W-:Y:S01]  /*7540*/  @P3 STG.E.U8 desc[UR14][R40.64], R57 ;  /* 0x0000003928003986 */ /* 0x0001e2000c10110e */
[----:B------:R-:W-:Y:S01]  /*7550*/  LEA.HI.X.SX32 R43, R43, R60, 0x1, P6 ;  /* 0x0000003c2b2b7211 */ /* 0x000fe200030f0eff */
[C---:B------:R-:W-:Y:S01]  /*7560*/  VIADD R39, R38.reuse, UR4 ;  /* 0x0000000426277c36 */ /* 0x040fe20008000000 */
[----:B-1----:R-:W-:Y:S01]  /*7570*/  IADD3 R36, P6, R38, R59, RZ ;  /* 0x0000003b26247210 */ /* 0x002fe20007fde0ff */
[----:B------:R-:W-:Y:S01]  /*7580*/  ULDC UR5, c[0x0][0x22c] ;  /* 0x00008b0000057ab9 */ /* 0x000fe20000000800 */
[----:B------:R-:W-:-:S02]  /*7590*/  PRMT R47, R33, 0x7771, RZ ;  /* 0x00007771212f7816 */ /* 0x000fc400000000ff */
[-C--:B------:R-:W-:Y:S02]  /*75a0*/  LEA.HI.X.SX32 R37, R38, R60.reuse, 0x1, P6 ;  /* 0x0000003c26257211 */ /* 0x080fe400030f0eff */
[CC--:B------:R-:W-:Y:S01]  /*75b0*/  IADD3 R38, P6, R39.reuse, R59.reuse, RZ ;  /* 0x0000003b27267210 */ /* 0x0c0fe20007fde0ff */
[----:B------:R1:W-:Y:S01]  /*75c0*/  @P5 STG.E.U8 desc[UR14][R42.64], R47 ;  /* 0x0000002f2a005986 */ /* 0x0003e2000c10110e */
[----:B------:R-:W-:Y:S01]  /*75d0*/  PRMT R45, R34, 0x7770, RZ ;  /* 0x00007770222d7816 */ /* 0x000fe200000000ff */
[C---:B0-----:R-:W-:Y:S01]  /*75e0*/  VIADD R41, R39.reuse, UR4 ;  /* 0x0000000427297c36 */ /* 0x041fe20008000000 */
[-C--:B------:R-:W-:Y:S02]  /*75f0*/  LEA.HI.X.SX32 R39, R39, R60.reuse, 0x1, P6 ;  /* 0x0000003c27277211 */ /* 0x080fe400030f0eff */
[----:B------:R-:W-:Y:S01]  /*7600*/  ISETP.LT.AND P4, PT, R153, UR5, !P0 ;  /* 0x0000000599007c0c */ /* 0x000fe2000c781270 */
[----:B------:R-:W-:Y:S01]  /*7610*/  ULDC UR5, c[0x0][0x22c] ;  /* 0x00008b0000057ab9 */ /* 0x000fe20000000800 */
[----:B------:R-:W-:Y:S01]  /*7620*/  IADD3 R40, P6, R41, R59, RZ ;  /* 0x0000003b29287210 */ /* 0x000fe20007fde0ff */
[----:B------:R0:W-:Y:S01]  /*7630*/  @P2 STG.E.U8 desc[UR14][R36.64], R45 ;  /* 0x0000002d24002986 */ /* 0x0001e2000c10110e */
[----:B------:R-:W-:Y:S01]  /*7640*/  ISETP.LT.AND P3, PT, R109, UR5, !P0 ;  /* 0x000000056d007c0c */ /* 0x000fe2000c761270 */
[----:B------:R-:W-:Y:S01]  /*7650*/  ULDC UR5, c[0x0][0x22c] ;  /* 0x00008b0000057ab9 */ /* 0x000fe20000000800 */
[----:B------:R-:W-:Y:S01]  /*7660*/  PRMT R57, R32, 0x7772, RZ ;  /* 0x0000777220397816 */ /* 0x000fe200000000ff */
[C---:B-1----:R-:W-:Y:S01]  /*7670*/  VIADD R42, R41.reuse, UR4 ;  /* 0x00000004292a7c36 */ /* 0x042fe20008000000 */
[----:B------:R-:W-:-:S02]  /*7680*/  LEA.HI.X.SX32 R41, R41, R60, 0x1, P6 ;  /* 0x0000003c29297211 */ /* 0x000fc400030f0eff */
[----:B------:R-:W-:Y:S02]  /*7690*/  PRMT R43, R34, 0x7771, RZ ;  /* 0x00007771222b7816 */ /* 0x000fe400000000ff */
[----:B------:R-:W-:Y:S01]  /*76a0*/  ISETP.LT.AND P5, PT, R155, UR5, !P0 ;  /* 0x000000059b007c0c */ /* 0x000fe2000c7a1270 */
[----:B------:R-:W-:Y:S01]  /*76b0*/  ULDC UR5, c[0x0][0x22c] ;  /* 0x00008b0000057ab9 */ /* 0x000fe20000000800 */
[C---:B------:R-:W-:Y:S01]  /*76c0*/  PRMT R47, R35.reuse, 0x7770, RZ ;  /* 0x00007770232f7816 */ /* 0x040fe200000000ff */
[----:B------:R1:W-:Y:S01]  /*76d0*/  @P4 STG.E.U8 desc[UR14][R38.64], R43 ;  /* 0x0000002b26004986 */ /* 0x0003e2000c10110e */
[----:B0-----:R-:W-:Y:S02]  /*76e0*/  IADD3 R36, P6, R42, R59, RZ ;  /* 0x0000003b2a247210 */ /* 0x001fe40007fde0ff */
[----:B------:R-:W-:Y:S01]  /*76f0*/  ISETP.LT.AND P2, PT, R154, UR5, !P0 ;  /* 0x000000059a007c0c */ /* 0x000fe2000c741270 */
[----:B------:R0:W-:Y:S01]  /*7700*/  @P3 STG.E.U8 desc[UR14][R40.64], R47 ;  /* 0x0000002f28003986 */ /* 0x0001e2000c10110e */
[C---:B------:R-:W-:Y:S01]  /*7710*/  LEA.HI.X.SX32 R37, R42.reuse, R60, 0x1, P6 ;  /* 0x0000003c2a257211 */ /* 0x040fe200030f0eff */
[----:B------:R-:W-:Y:S01]  /*7720*/  VIADD R42, R42, UR4 ;  /* 0x000000042a2a7c36 */ /* 0x000fe20008000000 */
[----:B------:R-:W-:Y:S01]  /*7730*/  PRMT R45, R35, 0x7771, RZ ;  /* 0x00007771232d7816 */ /* 0x000fe200000000ff */
[----:B------:R-:W-:-:S02]  /*7740*/  ULDC UR5, c[0x0][0x22c] ;  /* 0x00008b0000057ab9 */ /* 0x000fc40000000800 */
[----:B------:R-:W-:Y:S01]  /*7750*/  ISETP.LT.AND P4, PT, R152, UR5, !P0 ;  /* 0x0000000598007c0c */ /* 0x000fe2000c781270 */
[----:B------:R-:W-:Y:S01]  /*7760*/  ULDC UR5, c[0x0][0x22c] ;  /* 0x00008b0000057ab9 */ /* 0x000fe20000000800 */
[CC--:B-1----:R-:W-:Y:S01]  /*7770*/  IADD3 R38, P6, R42.reuse, R59.reuse, RZ ;  /* 0x0000003b2a267210 */ /* 0x0c2fe20007fde0ff */
[C---:B------:R-:W-:Y:S01]  /*7780*/  VIADD R43, R42.reuse, UR4 ;  /* 0x000000042a2b7c36 */ /* 0x040fe20008000000 */
[----:B------:R1:W-:Y:S01]  /*7790*/  @P5 STG.E.U8 desc[UR14][R36.64], R45 ;  /* 0x0000002d24005986 */ /* 0x0003e2000c10110e */
[----:B------:R-:W-:Y:S01]  /*77a0*/  ISETP.LT.AND P3, PT, R107, UR5, !P0 ;  /* 0x000000056b007c0c */ /* 0x000fe2000c761270 */
[----:B------:R-:W-:Y:S01]  /*77b0*/  ULDC UR5, c[0x0][0x22c] ;  /* 0x00008b0000057ab9 */ /* 0x000fe20000000800 */
[-C--:B------:R-:W-:Y:S02]  /*77c0*/  LEA.HI.X.SX32 R39, R42, R60.reuse, 0x1, P6 ;  /* 0x0000003c2a277211 */ /* 0x080fe400030f0eff */
[----:B0-----:R-:W-:Y:S01]  /*77d0*/  PRMT R47, R32, 0x7773, RZ ;  /* 0x00007773202f7816 */ /* 0x001fe200000000ff */
[C---:B------:R-:W-:Y:S01]  /*77e0*/  VIADD R32, R43.reuse, UR4 ;  /* 0x000000042b207c36 */ /* 0x040fe20008000000 */
[CC--:B------:R-:W-:Y:S01]  /*77f0*/  IADD3 R42, P6, R43.reuse, R59.reuse, RZ ;  /* 0x0000003b2b2a7210 */ /* 0x0c0fe20007fde0ff */
[----:B------:R0:W-:Y:S01]  /*7800*/  @P2 STG.E.U8 desc[UR14][R38.64], R57 ;  /* 0x0000003926002986 */ /* 0x0001e2000c10110e */
[----:B------:R-:W-:Y:S01]  /*7810*/  ISETP.LT.AND P5, PT, R104, UR5, !P0 ;  /* 0x0000000568007c0c */ /* 0x000fe2000c7a1270 */
[C---:B------:R-:W-:Y:S01]  /*7820*/  VIADD R41, R32.reuse, UR4 ;  /* 0x0000000420297c36 */ /* 0x040fe20008000000 */
[----:B------:R-:W-:Y:S01]  /*7830*/  LEA.HI.X.SX32 R43, R43, R60, 0x1, P6 ;  /* 0x0000003c2b2b7211 */ /* 0x000fe200030f0eff */
[----:B------:R-:W-:Y:S01]  /*7840*/  ULDC UR5, c[0x0][0x22c] ;  /* 0x00008b0000057ab9 */ /* 0x000fe20000000800 */
[----:B-1----:R-:W-:-:S02]  /*7850*/  IADD3 R36, P6, R32, R59, RZ ;  /* 0x0000003b20247210 */ /* 0x002fc40007fde0ff */
[----:B------:R-:W-:Y:S01]  /*7860*/  PRMT R45, R33, 0x7772, RZ ;  /* 0x00007772212d7816 */ /* 0x000fe200000000ff */
[----:B------:R1:W-:Y:S01]  /*7870*/  @P4 STG.E.U8 desc[UR14][R42.64], R47 ;  /* 0x0000002f2a004986 */ /* 0x0003e2000c10110e */
[-C--:B------:R-:W-:Y:S02]  /*7880*/  LEA.HI.X.SX32 R37, R32, R60.reuse, 0x1, P6 ;  /* 0x0000003c20257211 */ /* 0x080fe400030f0eff */
[CC--:B------:R-:W-:Y:S01]  /*7890*/  IADD3 R40, P6, R41.reuse, R59.reuse, RZ ;  /* 0x0000003b29287210 */ /* 0x0c0fe20007fde0ff */
[C---:B0-----:R-:W-:Y:S01]  /*78a0*/  VIADD R38, R41.reuse, UR4 ;  /* 0x0000000429267c36 */ /* 0x041fe20008000000 */
[----:B------:R-:W-:Y:S01]  /*78b0*/  ISETP.LT.AND P2, PT, R108, UR5, !P0 ;  /* 0x000000056c007c0c */ /* 0x000fe2000c741270 */
[----:B------:R0:W-:Y:S01]  /*78c0*/  @P3 STG.E.U8 desc[UR14][R36.64], R45 ;  /* 0x0000002d24003986 */ /* 0x0001e2000c10110e */
[----:B------:R-:W-:Y:S01]  /*78d0*/  LEA.HI.X.SX32 R41, R41, R60, 0x1, P6 ;  /* 0x0000003c29297211 */ /* 0x000fe200030f0eff */
[C---:B------:R-:W-:Y:S01]  /*78e0*/  VIADD R39, R38.reuse, UR4 ;  /* 0x0000000426277c36 */ /* 0x040fe20008000000 */
[----:B------:R-:W-:Y:S01]  /*78f0*/  IADD3 R32, P6, R38, R59, RZ ;  /* 0x0000003b26207210 */ /* 0x000fe20007fde0ff */
[----:B------:R-:W-:Y:S01]  /*7900*/  ULDC UR5, c[0x0][0x22c] ;  /* 0x00008b0000057ab9 */ /* 0x000fe20000000800 */
[----:B-1----:R-:W-:-:S02]  /*7910*/  PRMT R43, R33, 0x7773, RZ ;  /* 0x00007773212b7816 */ /* 0x002fc400000000ff */
[-C--:B------:R-:W-:Y:S02]  /*7920*/  LEA.HI.X.SX32 R33, R38, R60.reuse, 0x1, P6 ;  /* 0x0000003c26217211 */ /* 0x080fe400030f0eff */
[----:B------:R-:W-:Y:S01]  /*7930*/  ISETP.LT.AND P4, PT, R106, UR5, !P0 ;  /* 0x000000056a007c0c */ /* 0x000fe2000c781270 */
[----:B------:R-:W-:Y:S01]  /*7940*/  ULDC UR5, c[0x0][0x22c] ;  /* 0x00008b0000057ab9 */ /* 0x000fe20000000800 */
[CC--:B0-----:R-:W-:Y:S01]  /*7950*/  IADD3 R36, P6, R39.reuse, R59.reuse, RZ ;  /* 0x0000003b27247210 */ /* 0x0c1fe20007fde0ff */
[----:B------:R0:W-:Y:S01]  /*7960*/  @P5 STG.E.U8 desc[UR14][R40.64], R43 ;  /* 0x0000002b28005986 */ /* 0x0001e2000c10110e */
[C---:B------:R-:W-:Y:S02]  /*7970*/  PRMT R47, R34.reuse, 0x7772, RZ ;  /* 0x00007772222f7816 */ /* 0x040fe400000000ff */
[C---:B------:R-:W-:Y:S01]  /*7980*/  LEA.HI.X.SX32 R37, R39.reuse, R60, 0x1, P6 ;  /* 0x0000003c27257211 */ /* 0x040fe200030f0eff */
[----:B------:R-:W-:Y:S01]  /*7990*/  VIADD R39, R39, UR4 ;  /* 0x0000000427277c36 */ /* 0x000fe20008000000 */
[----:B------:R-:W-:Y:S01]  /*79a0*/  PRMT R45, R34, 0x7773, RZ ;  /* 0x00007773222d7816 */ /* 0x000fe200000000ff */
[----:B------:R1:W-:Y:S01]  /*79b0*/  @P2 STG.E.U8 desc[UR14][R32.64], R47 ;  /* 0x0000002f20002986 */ /* 0x0003e2000c10110e */
[----:B------:R-:W-:Y:S01]  /*79c0*/  ISETP.LT.AND P3, PT, R105, UR5, !P0 ;  /* 0x0000000569007c0c */ /* 0x000fe2000c761270 */
[C---:B------:R-:W-:Y:S01]  /*79d0*/  VIADD R34, R39.reuse, UR4 ;  /* 0x0000000427227c36 */ /* 0x040fe20008000000 */
[----:B------:R-:W-:Y:S01]  /*79e0*/  IADD3 R38, P6, R39, R59, RZ ;  /* 0x0000003b27267210 */ /* 0x000fe20007fde0ff */
[----:B------:R-:W-:Y:S01]  /*79f0*/  ULDC UR5, c[0x0][0x22c] ;  /* 0x00008b0000057ab9 */ /* 0x000fe20000000800 */
[----:B------:R2:W-:Y:S01]  /*7a00*/  @P4 STG.E.U8 desc[UR14][R36.64], R45 ;  /* 0x0000002d24004986 */ /* 0x0005e2000c10110e */
[----:B0-----:R-:W-:-:S02]  /*7a10*/  PRMT R41, R35, 0x7773, RZ ;  /* 0x0000777323297816 */ /* 0x001fc400000000ff */
[-C--:B------:R-:W-:Y:S02]  /*7a20*/  LEA.HI.X.SX32 R39, R39, R60.reuse, 0x1, P6 ;  /* 0x0000003c27277211 */ /* 0x080fe400030f0eff */
[----:B------:R-:W-:Y:S01]  /*7a30*/  PRMT R43, R35, 0x7772, RZ ;  /* 0x00007772232b7816 */ /* 0x000fe200000000ff */
[C---:B------:R-:W-:Y:S01]  /*7a40*/  VIADD R35, R34.reuse, UR4 ;  /* 0x0000000422237c36 */ /* 0x040fe20008000000 */
[-C--:B-1----:R-:W-:Y:S02]  /*7a50*/  IADD3 R32, P6, R34, R59.reuse, RZ ;  /* 0x0000003b22207210 */ /* 0x082fe40007fde0ff */
[----:B------:R-:W-:Y:S01]  /*7a60*/  ISETP.LT.AND P5, PT, R102, UR5, !P0 ;  /* 0x0000000566007c0c */ /* 0x000fe2000c7a1270 */
[----:B------:R-:W-:Y:S01]  /*7a70*/  ULDC UR5, c[0x0][0x22c] ;  /* 0x00008b0000057ab9 */ /* 0x000fe20000000800 */
[-C--:B------:R-:W-:Y:S01]  /*7a80*/  LEA.HI.X.SX32 R33, R34, R60.reuse, 0x1, P6 ;  /* 0x0000003c22217211 */ /* 0x080fe200030f0eff */
[C---:B--2---:R-:W-:Y:S01]  /*7a90*/  VIADD R37, R35.reuse, UR4 ;  /* 0x0000000423257c36 */ /* 0x044fe20008000000 */
[-C--:B------:R-:W-:Y:S01]  /*7aa0*/  IADD3 R34, P6, R35, R59.reuse, RZ ;  /* 0x0000003b23227210 */ /* 0x080fe20007fde0ff */
[----:B------:R0:W-:Y:S01]  /*7ab0*/  @P3 STG.E.U8 desc[UR14][R38.64], R43 ;  /* 0x0000002b26003986 */ /* 0x0001e2000c10110e */
[----:B------:R-:W-:Y:S01]  /*7ac0*/  ISETP.LT.AND P2, PT, R103, UR5, !P0 ;  /* 0x0000000567007c0c */ /* 0x000fe2000c741270 */
[----:B------:R-:W-:Y:S01]  /*7ad0*/  VIADD R40, R37, UR4 ;  /* 0x0000000425287c36 */ /* 0x000fe20008000000 */
[----:B------:R-:W-:Y:S01]  /*7ae0*/  LEA.HI.X.SX32 R35, R35, R60, 0x1, P6 ;  /* 0x0000003c23237211 */ /* 0x000fe200030f0eff */
[----:B------:R-:W-:Y:S01]  /*7af0*/  ULDC UR5, c[0x0][0x22c] ;  /* 0x00008b0000057ab9 */ /* 0x000fe20000000800 */
[----:B------:R-:W-:-:S02]  /*7b00*/  IADD3 R36, P6, R37, R59, RZ ;  /* 0x0000003b25247210 */ /* 0x000fc40007fde0ff */
[----:B------:R-:W-:Y:S01]  /*7b10*/  ISETP.LT.AND P4, PT, R98, UR5, !P0 ;  /* 0x0000000562007c0c */ /* 0x000fe2000c781270 */
[----:B------:R1:W-:Y:S01]  /*7b20*/  @P5 STG.E.U8 desc[UR14][R32.64], R41 ;  /* 0x0000002920005986 */ /* 0x0003e2000c10110e */
[----:B------:R-:W-:Y:S01]  /*7b30*/  LEA.HI.X.SX32 R37, R37, R60, 0x1, P6 ;  /* 0x0000003c25257211 */ /* 0x000fe200030f0eff */
[----:B------:R-:W-:Y:S01]  /*7b40*/  ULDC UR5, c[0x0][0x22c] ;  /* 0x00008b0000057ab9 */ /* 0x000fe20000000800 */
[C---:B------:R-:W-:Y:S02]  /*7b50*/  PRMT R45, R28.reuse, 0x7770, RZ ;  /* 0x000077701c2d7816 */ /* 0x040fe400000000ff */
[----:B------:R-:W-:Y:S01]  /*7b60*/  ISETP.LT.AND P3, PT, R101, UR5, !P0 ;  /* 0x0000000565007c0c */ /* 0x000fe2000c761270 */
[----:B------:R-:W-:Y:S01]  /*7b70*/  ULDC UR5, c[0x0][0x22c] ;  /* 0x00008b0000057ab9 */ /* 0x000fe20000000800 */
[----:B0-----:R-:W-:Y:S01]  /*7b80*/  PRMT R43, R28, 0x7771, RZ ;  /* 0x000077711c2b7816 */ /* 0x001fe200000000ff */
[----:B------:R0:W-:Y:S01]  /*7b90*/  @P2 STG.E.U8 desc[UR14][R34.64], R45 ;  /* 0x0000002d22002986 */ /* 0x0001e2000c10110e */
[----:B------:R-:W-:Y:S01]  /*7ba0*/  ISETP.LT.AND P5, PT, R100, UR5, !P0 ;  /* 0x0000000564007c0c */ /* 0x000fe2000c7a1270 */
[----:B------:R-:W-:Y:S01]  /*7bb0*/  ULDC UR5, c[0x0][0x22c] ;  /* 0x00008b0000057ab9 */ /* 0x000fe20000000800 */
[----:B-1----:R-:W-:Y:S01]  /*7bc0*/  IADD3 R32, P6, R40, R59, RZ ;  /* 0x0000003b28207210 */ /* 0x002fe20007fde0ff */
[----:B------:R1:W-:Y:S01]  /*7bd0*/  @P4 STG.E.U8 desc[UR14][R36.64], R43 ;  /* 0x0000002b24004986 */ /* 0x0003e2000c10110e */
[----:B------:R-:W-:-:S02]  /*7be0*/  PRMT R41, R29, 0x7770, RZ ;  /* 0x000077701d297816 */ /* 0x000fc400000000ff */
[CC--:B------:R-:W-:Y:S01]  /*7bf0*/  LEA.HI.X.SX32 R33, R40.reuse, R60.reuse, 0x1, P6 ;  /* 0x0000003c28217211 */ /* 0x0c0fe200030f0eff */
[----:B------:R-:W-:Y:S01]  /*7c00*/  VIADD R40, R40, UR4 ;  /* 0x0000000428287c36 */ /* 0x000fe20008000000 */
[----:B------:R-:W-:Y:S01]  /*7c10*/  ISETP.LT.AND P2, PT, R99, UR5, !P0 ;  /* 0x0000000563007c0c */ /* 0x000fe2000c741270 */
[----:B------:R-:W-:Y:S01]  /*7c20*/  ULDC UR5, c[0x0][0x22c] ;  /* 0x00008b0000057ab9 */ /* 0x000fe20000000800 */
[----:B0-----:R-:W-:Y:S01]  /*7c30*/  PRMT R45, R29, 0x7771, RZ ;  /* 0x000077711d2d7816 */ /* 0x001fe200000000ff */
[C---:B------:R-:W-:Y:S01]  /*7c40*/  VIADD R39, R40.reuse, UR4 ;  /* 0x0000000428277c36 */ /* 0x040fe20008000000 */
[CC--:B------:R-:W-:Y:S01]  /*7c50*/  IADD3 R34, P6, R40.reuse, R59.reuse, RZ ;  /* 0x0000003b28227210 */ /* 0x0c0fe20007fde0ff */
[----:B------:R0:W-:Y:S01]  /*7c60*/  @P3 STG.E.U8 desc[UR14][R32.64], R41 ;  /* 0x0000002920003986 */ /* 0x0001e2000c10110e */
[----:B------:R-:W-:Y:S01]  /*7c70*/  ISETP.LT.AND P4, PT, R97, UR5, !P0 ;  /* 0x0000000561007c0c */ /* 0x000fe2000c781270 */
[C---:B-1----:R-:W-:Y:S01]  /*7c80*/  VIADD R36, R39.reuse, UR4 ;  /* 0x0000000427247c36 */ /* 0x042fe20008000000 */
        /* <DEDUP_REMOVED lines=9> */
[-C--:B0-----:R-:W-:Y:S01]  /*7d20*/  IADD3 R32, P6, R36, R59.reuse, RZ ;  /* 0x0000003b24207210 */ /* 0x081fe20007fde0ff */
[----:B------:R0:W-:Y:S01]  /*7d30*/  @P2 STG.E.U8 desc[UR14][R38.64], R43 ;  /* 0x0000002b26002986 */ /* 0x0001e2000c10110e */
[----:B------:R-:W-:Y:S02]  /*7d40*/  PRMT R41, R30, 0x7771, RZ ;  /* 0x000077711e297816 */ /* 0x000fe400000000ff */
[-C--:B------:R-:W-:Y:S02]  /*7d50*/  LEA.HI.X.SX32 R33, R36, R60.reuse, 0x1, P6 ;  /* 0x0000003c24217211 */ /* 0x080fe400030f0eff */
[CC--:B------:R-:W-:Y:S01]  /*7d60*/  IADD3 R36, P6, R37.reuse, R59.reuse, RZ ;  /* 0x0000003b25247210 */ /* 0x0c0fe20007fde0ff */
[C---:B-1----:R-:W-:Y:S01]  /*7d70*/  VIADD R35, R37.reuse, UR4 ;  /* 0x0000000425237c36 */ /* 0x042fe20008000000 */
[----:B------:R-:W-:Y:S01]  /*7d80*/  ISETP.LT.AND P5, PT, R92, UR5, !P0 ;  /* 0x000000055c007c0c */ /* 0x000fe2000c7a1270 */
[----:B------:R-:W-:Y:S01]  /*7d90*/  ULDC UR5, c[0x0][0x22c] ;  /* 0x00008b0000057ab9 */ /* 0x000fe20000000800 */
[-C--:B------:R-:W-:Y:S01]  /*7da0*/  LEA.HI.X.SX32 R37, R37, R60.reuse, 0x1, P6 ;  /* 0x0000003c25257211 */ /* 0x080fe200030f0eff */
[----:B------:R1:W-:Y:S01]  /*7db0*/  @P4 STG.E.U8 desc[UR14][R32.64], R41 ;  /* 0x0000002920004986 */ /* 0x0003e2000c10110e */
[C---:B------:R-:W-:Y:S01]  /*7dc0*/  IADD3 R34, P6, R35.reuse, R59, RZ ;  /* 0x0000003b23227210 */ /* 0x040fe20007fde0ff */
[C---:B0-----:R-:W-:Y:S01]  /*7dd0*/  VIADD R38, R35.reuse, UR4 ;  /* 0x0000000423267c36 */ /* 0x041fe20008000000 */
[----:B------:R-:W-:Y:S01]  /*7de0*/  ISETP.LT.AND P2, PT, R96, UR5, !P0 ;  /* 0x0000000560007c0c */ /* 0x000fe2000c741270 */
[----:B------:R-:W-:Y:S01]  /*7df0*/  ULDC UR5, c[0x0][0x22c] ;  /* 0x00008b0000057ab9 */ /* 0x000fe20000000800 */
[----:B------:R-:W-:-:S02]  /*7e00*/  LEA.HI.X.SX32 R35, R35, R60, 0x1, P6 ;  /* 0x0000003c23237211 */ /* 0x000fc400030f0eff */
[----:B------:R-:W-:Y:S02]  /*7e10*/  PRMT R39, R31, 0x7770, RZ ;  /* 0x000077701f277816 */ /* 0x000fe400000000ff */
[----:B------:R-:W-:Y:S01]  /*7e20*/  ISETP.LT.AND P4, PT, R95, UR5, !P0 ;  /* 0x000000055f007c0c */ /* 0x000fe2000c781270 */
[----:B------:R-:W-:Y:S01]  /*7e30*/  ULDC UR5, c[0x0][0x22c] ;  /* 0x00008b0000057ab9 */ /* 0x000fe20000000800 */
[----:B------:R-:W-:Y:S01]  /*7e40*/  PRMT R43, R31, 0x7771, RZ ;  /* 0x000077711f2b7816 */ /* 0x000fe200000000ff */
[----:B------:R0:W-:Y:S01]  /*7e50*/  @P3 STG.E.U8 desc[UR14][R36.64], R39 ;  /* 0x0000002724003986 */ /* 0x0001e2000c10110e */
[CC--:B-1----:R-:W-:Y:S02]  /*7e60*/  IADD3 R32, P6, R38.reuse, R59.reuse, RZ ;  /* 0x0000003b26207210 */ /* 0x0c2fe40007fde0ff */
[----:B------:R-:W-:Y:S01]  /*7e70*/  ISETP.LT.AND P3, PT, R93, UR5, !P0 ;  /* 0x000000055d007c0c */ /* 0x000fe2000c761270 */
[----:B------:R-:W-:Y:S01]  /*7e80*/  ULDC UR5, c[0x0][0x22c] ;  /* 0x00008b0000057ab9 */ /* 0x000fe20000000800 */
[CC--:B------:R-:W-:Y:S01]  /*7e90*/  LEA.HI.X.SX32 R33, R38.reuse, R60.reuse, 0x1, P6 ;  /* 0x0000003c26217211 */ /* 0x0c0fe200030f0eff */
[----:B------:R-:W-:Y:S01]  /*7ea0*/  VIADD R38, R38, UR4 ;  /* 0x0000000426267c36 */ /* 0x000fe20008000000 */
[----:B------:R-:W-:Y:S01]  /*7eb0*/  PRMT R41, R28, 0x7772, RZ ;  /* 0x000077721c297816 */ /* 0x000fe200000000ff */
[----:B------:R1:W-:Y:S01]  /*7ec0*/  @P5 STG.E.U8 desc[UR14][R34.64], R43 ;  /* 0x0000002b22005986 */ /* 0x0003e2000c10110e */
[----:B------:R-:W-:Y:S01]  /*7ed0*/  ISETP.LT.AND P5, PT, R90, UR5, !P0 ;  /* 0x000000055a007c0c */ /* 0x000fe2000c7a1270 */
[----:B------:R-:W-:Y:S01]  /*7ee0*/  ULDC UR5, c[0x0][0x22c] ;  /* 0x00008b0000057ab9 */ /* 0x000fe20000000800 */
[CC--:B0-----:R-:W-:Y:S01]  /*7ef0*/  IADD3 R36, P6, R38.reuse, R59.reuse, RZ ;  /* 0x0000003b26247210 */ /* 0x0c1fe20007fde0ff */
[C---:B------:R-:W-:Y:S01]  /*7f00*/  VIADD R39, R38.reuse, UR4 ;  /* 0x0000000426277c36 */ /* 0x040fe20008000000 */
[----:B------:R0:W-:Y:S01]  /*7f10*/  @P2 STG.E.U8 desc[UR14][R32.64], R41 ;  /* 0x0000002920002986 */ /* 0x0001e2000c10110e */
[----:B------:R-:W-:Y:S01]  /*7f20*/  ISETP.LT.AND P2, PT, R23, UR5, !P0 ;  /* 0x0000000517007c0c */ /* 0x000fe2000c741270 */
[----:B------:R-:W-:Y:S01]  /*7f30*/  ULDC UR5, c[0x0][0x22c] ;  /* 0x00008b0000057ab9 */ /* 0x000fe20000000800 */
[----:B------:R-:W-:Y:S01]  /*7f40*/  LEA.HI.X.SX32 R37, R38, R60, 0x1, P6 ;  /* 0x0000003c26257211 */ /* 0x000fe200030f0eff */
[C---:B------:R-:W-:Y:S01]  /*7f50*/  VIADD R23, R39.reuse, UR4 ;  /* 0x0000000427177c36 */ /* 0x040fe20008000000 */
[----:B------:R-:W-:-:S02]  /*7f60*/  IADD3 R38, P6, R39, R59, RZ ;  /* 0x0000003b27267210 */ /* 0x000fc40007fde0ff */
[----:B-1----:R-:W-:Y:S01]  /*7f70*/  PRMT R43, R28, 0x7773, RZ ;  /* 0x000077731c2b7816 */ /* 0x002fe200000000ff */
[----:B------:R-:W-:Y:S01]  /*7f80*/  VIADD R34, R23, UR4 ;  /* 0x0000000417227c36 */ /* 0x000fe20008000000 */
[-C--:B------:R-:W-:Y:S02]  /*7f90*/  LEA.HI.X.SX32 R39, R39, R60.reuse, 0x1, P6 ;  /* 0x0000003c27277211 */ /* 0x080fe400030f0eff */
[----:B------:R-:W-:Y:S01]  /*7fa0*/  PRMT R35, R29, 0x7772, RZ ;  /* 0x000077721d237816 */ /* 0x000fe200000000ff */
[----:B------:R1:W-:Y:S01]  /*7fb0*/  @P4 STG.E.U8 desc[UR14][R36.64], R43 ;  /* 0x0000002b24004986 */ /* 0x0003e2000c10110e */
[-C--:B0-----:R-:W-:Y:S02]  /*7fc0*/  IADD3 R32, P6, R23, R59.reuse, RZ ;  /* 0x0000003b17207210 */ /* 0x081fe40007fde0ff */
[----:B------:R-:W-:Y:S01]  /*7fd0*/  PRMT R41, R29, 0x7773, RZ ;  /* 0x000077731d297816 */ /* 0x000fe200000000ff */
[----:B------:R0:W-:Y:S01]  /*7fe0*/  @P3 STG.E.U8 desc[UR14][R38.64], R35 ;  /* 0x0000002326003986 */ /* 0x0001e2000c10110e */
[----:B------:R-:W-:Y:S01]  /*7ff0*/  LEA.HI.X.SX32 R33, R23, R60, 0x1, P6 ;  /* 0x0000003c17217211 */ /* 0x000fe200030f0eff */
[C---:B------:R-:W-:Y:S01]  /*8000*/  VIADD R23, R34.reuse, UR4 ;  /* 0x0000000422177c36 */ /* 0x040fe20008000000 */
[----:B------:R-:W-:-:S02]  /*8010*/  IADD3 R28, P6, R34, R59, RZ ;  /* 0x0000003b221c7210 */ /* 0x000fc40007fde0ff */
[----:B------:R-:W-:Y:S01]  /*8020*/  ISETP.LT.AND P4, PT, R91, UR5, !P0 ;  /* 0x000000055b007c0c */ /* 0x000fe2000c781270 */
[----:B------:R-:W-:Y:S01]  /*8030*/  ULDC UR5, c[0x0][0x22c] ;  /* 0x00008b0000057ab9 */ /* 0x000fe20000000800 */
[-C--:B------:R-:W-:Y:S01]  /*8040*/  LEA.HI.X.SX32 R29, R34, R60.reuse, 0x1, P6 ;  /* 0x0000003c221d7211 */ /* 0x080fe200030f0eff */
[C---:B-1----:R-:W-:Y:S01]  /*8050*/  VIADD R36, R23.reuse, UR4 ;  /* 0x0000000417247c36 */ /* 0x042fe20008000000 */
[----:B------:R-:W-:Y:S01]  /*8060*/  IADD3 R34, P6, R23, R59, RZ ;  /* 0x0000003b17227210 */ /* 0x000fe20007fde0ff */
[----:B------:R1:W-:Y:S01]  /*8070*/  @P5 STG.E.U8 desc[UR14][R32.64], R41 ;  /* 0x0000002920005986 */ /* 0x0003e2000c10110e */
[----:B------:R-:W-:Y:S01]  /*8080*/  ISETP.LT.AND P3, PT, R89, UR5, !P0 ;  /* 0x0000000559007c0c */ /* 0x000fe2000c761270 */
[----:B------:R-:W-:Y:S01]  /*8090*/  ULDC UR5, c[0x0][0x22c] ;  /* 0x00008b0000057ab9 */ /* 0x000fe20000000800 */
[----:B0-----:R-:W-:Y:S02]  /*80a0*/  LEA.HI.X.SX32 R35, R23, R60, 0x1, P6 ;  /* 0x0000003c17237211 */ /* 0x001fe400030f0eff */
[----:B------:R-:W-:-:S02]  /*80b0*/  PRMT R37, R30, 0x7772, RZ ;  /* 0x000077721e257816 */ /* 0x000fc400000000ff */
[----:B------:R-:W-:Y:S01]  /*80c0*/  ISETP.LT.AND P5, PT, R88, UR5, !P0 ;  /* 0x0000000558007c0c */ /* 0x000fe2000c7a1270 */
[----:B------:R-:W-:Y:S01]  /*80d0*/  ULDC UR5, c[0x0][0x22c] ;  /* 0x00008b0000057ab9 */ /* 0x000fe20000000800 */
[----:B------:R-:W-:Y:S01]  /*80e0*/  PRMT R39, R31, 0x7772, RZ ;  /* 0x000077721f277816 */ /* 0x000fe200000000ff */
[----:B------:R0:W-:Y:S01]  /*80f0*/  @P2 STG.E.U8 desc[UR14][R28.64], R37 ;  /* 0x000000251c002986 */ /* 0x0001e2000c10110e */
[----:B------:R-:W-:Y:S01]  /*8100*/  ISETP.LT.AND P2, PT, R21, UR5, !P0 ;  /* 0x0000000515007c0c */ /* 0x000fe2000c741270 */
[----:B------:R-:W-:Y:S01]  /*8110*/  ULDC UR5, c[0x0][0x22c] ;  /* 0x00008b0000057ab9 */ /* 0x000fe20000000800 */
[----:B-1----:R-:W-:Y:S02]  /*8120*/  IADD3 R32, P6, R36, R59, RZ ;  /* 0x0000003b24207210 */ /* 0x002fe40007fde0ff */
[----:B------:R-:W-:Y:S02]  /*8130*/  PRMT R41, R30, 0x7773, RZ ;  /* 0x000077731e297816 */ /* 0x000fe400000000ff */
[C---:B------:R-:W-:Y:S01]  /*8140*/  LEA.HI.X.SX32 R33, R36.reuse, R60, 0x1, P6 ;  /* 0x0000003c24217211 */ /* 0x040fe200030f0eff */
[----:B------:R-:W-:-:S02]  /*8150*/  VIADD R36, R36, UR4 ;  /* 0x0000000424247c36 */ /* 0x000fc40008000000 */
[----:B------:R3:W-:Y:S01]  /*8160*/  @P4 STG.E.U8 desc[UR14][R34.64], R41 ;  /* 0x0000002922004986 */ /* 0x0007e2000c10110e */
[----:B------:R-:W-:Y:S01]  /*8170*/  ISETP.LT.AND P4, PT, R22, UR5, !P0 ;  /* 0x0000000516007c0c */ /* 0x000fe2000c781270 */
[C---:B------:R-:W-:Y:S01]  /*8180*/  VIADD R21, R36.reuse, UR4 ;  /* 0x0000000424157c36 */ /* 0x040fe20008000000 */
[CC--:B------:R-:W-:Y:S01]  /*8190*/  IADD3 R22, P6, R36.reuse, R59.reuse, RZ ;  /* 0x0000003b24167210 */ /* 0x0c0fe20007fde0ff */
[----:B------:R-:W-:Y:S01]  /*81a0*/  ULDC UR5, c[0x0][0x22c] ;  /* 0x00008b0000057ab9 */ /* 0x000fe20000000800 */
[----:B------:R1:W-:Y:S01]  /*81b0*/  @P3 STG.E.U8 desc[UR14][R32.64], R39 ;  /* 0x0000002720003986 */ /* 0x0003e2000c10110e */
[----:B0-----:R-:W-:Y:S02]  /*81c0*/  PRMT R37, R31, 0x7773, RZ ;  /* 0x000077731f257816 */ /* 0x001fe400000000ff */
[-C--:B------:R-:W-:Y:S02]  /*81d0*/  LEA.HI.X.SX32 R23, R36, R60.reuse, 0x1, P6 ;  /* 0x0000003c24177211 */ /* 0x080fe400030f0eff */
[----:B------:R-:W-:Y:S01]  /*81e0*/  ISETP.LT.AND P3, PT, R17, UR5, !P0 ;  /* 0x0000000511007c0c */ /* 0x000fe2000c761270 */
[C---:B------:R-:W-:Y:S01]  /*81f0*/  VIADD R17, R21.reuse, UR4 ;  /* 0x0000000415117c36 */ /* 0x040fe20008000000 */
[-C--:B------:R-:W-:Y:S01]  /*8200*/  IADD3 R28, P6, R21, R59.reuse, RZ ;  /* 0x0000003b151c7210 */ /* 0x080fe20007fde0ff */
[----:B------:R-:W-:Y:S01]  /*8210*/  ULDC UR5, c[0x0][0x22c] ;  /* 0x00008b0000057ab9 */ /* 0x000fe20000000800 */
[----:B------:R0:W-:Y:S01]  /*8220*/  @P5 STG.E.U8 desc[UR14][R22.64], R37 ;  /* 0x0000002516005986 */ /* 0x0001e2000c10110e */
[----:B------:R-:W-:Y:S01]  /*8230*/  ISETP.LT.AND P5, PT, R20, UR5, !P0 ;  /* 0x0000000514007c0c */ /* 0x000fe2000c7a1270 */
[----:B------:R-:W-:Y:S01]  /*8240*/  VIADD R31, R17, UR4 ;  /* 0x00000004111f7c36 */ /* 0x000fe20008000000 */
[----:B------:R-:W-:Y:S01]  /*8250*/  LEA.HI.X.SX32 R29, R21, R60, 0x1, P6 ;  /* 0x0000003c151d7211 */ /* 0x000fe200030f0eff */
[----:B------:R-:W-:Y:S01]  /*8260*/  ULDC UR5, c[0x0][0x22c] ;  /* 0x00008b0000057ab9 */ /* 0x000fe20000000800 */
[----:B------:R-:W-:-:S02]  /*8270*/  IADD3 R20, P6, R17, R59, RZ ;  /* 0x0000003b11147210 */ /* 0x000fc40007fde0ff */
[C---:B---3--:R-:W-:Y:S02]  /*8280*/  PRMT R35, R24.reuse, 0x7770, RZ ;  /* 0x0000777018237816 */ /* 0x048fe400000000ff */
[-C--:B------:R-:W-:Y:S01]  /*8290*/  LEA.HI.X.SX32 R21, R17, R60.reuse, 0x1, P6 ;  /* 0x0000003c11157211 */ /* 0x080fe200030f0eff */
[C---:B------:R-:W-:Y:S01]  /*82a0*/  VIADD R17, R31.reuse, UR4 ;  /* 0x000000041f117c36 */ /* 0x040fe20008000000 */
[----:B-1----:R-:W-:Y:S01]  /*82b0*/  PRMT R33, R24, 0x7771, RZ ;  /* 0x0000777118217816 */ /* 0x002fe200000000ff */
[----:B------:R1:W-:Y:S01]  /*82c0*/  @P2 STG.E.U8 desc[UR14][R28.64], R35 ;  /* 0x000000231c002986 */ /* 0x0003e2000c10110e */
[----:B------:R-:W-:Y:S01]  /*82d0*/  IADD3 R30, P6, R31, R59, RZ ;  /* 0x0000003b1f1e7210 */ /* 0x000fe20007fde0ff */
[----:B0-----:R-:W-:Y:S01]  /*82e0*/  VIADD R22, R17, UR4 ;  /* 0x0000000411167c36 */ /* 0x001fe20008000000 */
[----:B------:R-:W-:Y:S01]  /*82f0*/  ISETP.LT.AND P2, PT, R19, UR5, !P0 ;  /* 0x0000000513007c0c */ /* 0x000fe2000c741270 */
[----:B------:R-:W-:Y:S01]  /*8300*/  ULDC UR5, c[0x0][0x22c] ;  /* 0x00008b0000057ab9 */ /* 0x000fe20000000800 */
[----:B------:R0:W-:Y:S01]  /*8310*/  @P4 STG.E.U8 desc[UR14][R20.64], R33 ;  /* 0x0000002114004986 */ /* 0x0001e2000c10110e */
[----:B------:R-:W-:-:S02]  /*8320*/  LEA.HI.X.SX32 R31, R31, R60, 0x1, P6 ;  /* 0x0000003c1f1f7211 */ /* 0x000fc400030f0eff */
[----:B------:R-:W-:Y:S02]  /*8330*/  PRMT R23, R25, 0x7770, RZ ;  /* 0x0000777019177816 */ /* 0x000fe400000000ff */
[----:B------:R-:W-:Y:S01]  /*8340*/  ISETP.LT.AND P4, PT, R18, UR5, !P0 ;  /* 0x0000000512007c0c */ /* 0x000fe2000c781270 */
[----:B------:R-:W-:Y:S01]  /*8350*/  ULDC UR5, c[0x0][0x22c] ;  /* 0x00008b0000057ab9 */ /* 0x000fe20000000800 */
[CC--:B------:R-:W-:Y:S01]  /*8360*/  IADD3 R18, P6, R17.reuse, R59.reuse, RZ ;  /* 0x0000003b11127210 */ /* 0x0c0fe20007fde0ff */
[----:B------:R2:W-:Y:S01]  /*8370*/  @P3 STG.E.U8 desc[UR14][R30.64], R23 ;  /* 0x000000171e003986 */ /* 0x0005e2000c10110e */
[----:B------:R-:W-:Y:S01]  /*8380*/  ISETP.LT.AND P3, PT, R16, UR5, !P0 ;  /* 0x0000000510007c0c */ /* 0x000fe2000c761270 */
[----:B------:R-:W-:Y:S01]  /*8390*/  ULDC UR5, c[0x0][0x22c] ;  /* 0x00008b0000057ab9 */ /* 0x000fe20000000800 */
[----:B------:R-:W-:Y:S02]  /*83a0*/  LEA.HI.X.SX32 R19, R17, R60, 0x1, P6 ;  /* 0x0000003c11137211 */ /* 0x000fe400030f0eff */
[----:B------:R-:W-:-:S02]  /*83b0*/  IADD3 R16, P6, R22, R59, RZ ;  /* 0x0000003b16107210 */ /* 0x000fc40007fde0ff */
[----:B-1----:R-:W-:Y:S02]  /*83c0*/  PRMT R29, R25, 0x7771, RZ ;  /* 0x00007771191d7816 */ /* 0x002fe400000000ff */
[CC--:B------:R-:W-:Y:S01]  /*83d0*/  LEA.HI.X.SX32 R17, R22.reuse, R60.reuse, 0x1, P6 ;  /* 0x0000003c16117211 */ /* 0x0c0fe200030f0eff */
[----:B------:R-:W-:Y:S01]  /*83e0*/  VIADD R22, R22, UR4 ;  /* 0x0000000416167c36 */ /* 0x000fe20008000000 */
[----:B0-----:R-:W-:Y:S01]  /*83f0*/  PRMT R33, R26, 0x7770, RZ ;  /* 0x000077701a217816 */ /* 0x001fe200000000ff */
[----:B------:R0:W-:Y:S01]  /*8400*/  @P5 STG.E.U8 desc[UR14][R18.64], R29 ;  /* 0x0000001d12005986 */ /* 0x0001e2000c10110e */
[----:B------:R-:W-:Y:S01]  /*8410*/  ISETP.LT.AND P5, PT, R15, UR5, !P0 ;  /* 0x000000050f007c0c */ /* 0x000fe2000c7a1270 */
[C---:B------:R-:W-:Y:S01]  /*8420*/  VIADD R15, R22.reuse, UR4 ;  /* 0x00000004160f7c36 */ /* 0x040fe20008000000 */
[-C--:B------:R-:W-:Y:S01]  /*8430*/  IADD3 R20, P6, R22, R59.reuse, RZ ;  /* 0x0000003b16147210 */ /* 0x080fe20007fde0ff */
[----:B------:R-:W-:Y:S01]  /*8440*/  ULDC UR5, c[0x0][0x22c] ;  /* 0x00008b0000057ab9 */ /* 0x000fe20000000800 */
[----:B------:R1:W-:Y:S01]  /*8450*/  @P2 STG.E.U8 desc[UR14][R16.64], R33 ;  /* 0x0000002110002986 */ /* 0x0003e2000c10110e */
[----:B------:R-:W-:Y:S01]  /*8460*/  ISETP.LT.AND P2, PT, R12, UR5, !P0 ;  /* 0x000000050c007c0c */ /* 0x000fe2000c741270 */
[C---:B------:R-:W-:Y:S01]  /*8470*/  VIADD R12, R15.reuse, UR4 ;  /* 0x000000040f0c7c36 */ /* 0x040fe20008000000 */
[----:B------:R-:W-:Y:S01]  /*8480*/  LEA.HI.X.SX32 R21, R22, R60, 0x1, P6 ;  /* 0x0000003c16157211 */ /* 0x000fe200030f0eff */
[----:B------:R-:W-:Y:S01]  /*8490*/  ULDC UR5, c[0x0][0x22c] ;  /* 0x00008b0000057ab9 */ /* 0x000fe20000000800 */
[----:B------:R-:W-:-:S02]  /*84a0*/  IADD3 R22, P6, R15, R59, RZ ;  /* 0x0000003b0f167210 */ /* 0x000fc40007fde0ff */
[----:B--2---:R-:W-:Y:S02]  /*84b0*/  PRMT R31, R26, 0x7771, RZ ;  /* 0x000077711a1f7816 */ /* 0x004fe400000000ff */
[-C--:B------:R-:W-:Y:S02]  /*84c0*/  LEA.HI.X.SX32 R23, R15, R60.reuse, 0x1, P6 ;  /* 0x0000003c0f177211 */ /* 0x080fe400030f0eff */
[----:B0-----:R-:W-:Y:S01]  /*84d0*/  PRMT R29, R27, 0x7770, RZ ;  /* 0x000077701b1d7816 */ /* 0x001fe200000000ff */
[----:B------:R-:W-:Y:S01]  /*84e0*/  @P4 STG.E.U8 desc[UR14][R20.64], R31 ;  /* 0x0000001f14004986 */ /* 0x000fe2000c10110e */
[CC--:B-1----:R-:W-:Y:S02]  /*84f0*/  IADD3 R16, P6, R12.reuse, R59.reuse, RZ ;  /* 0x0000003b0c107210 */ /* 0x0c2fe40007fde0ff */
[----:B------:R-:W-:Y:S01]  /*8500*/  ISETP.LT.AND P4, PT, R9, UR5, !P0 ;  /* 0x0000000509007c0c */ /* 0x000fe2000c781270 */
[C---:B------:R-:W-:Y:S01]  /*8510*/  VIADD R9, R12.reuse, UR4 ;  /* 0x000000040c097c36 */ /* 0x040fe20008000000 */
[-C--:B------:R-:W-:Y:S01]  /*8520*/  LEA.HI.X.SX32 R17, R12, R60.reuse, 0x1, P6 ;  /* 0x0000003c0c117211 */ /* 0x080fe200030f0eff */
[----:B------:R-:W-:Y:S01]  /*8530*/  ULDC UR5, c[0x0][0x22c] ;  /* 0x00008b0000057ab9 */ /* 0x000fe20000000800 */
[----:B------:R-:W-:Y:S01]  /*8540*/  PRMT R19, R27, 0x7771, RZ ;  /* 0x000077711b137816 */ /* 0x000fe200000000ff */
[----:B------:R0:W-:Y:S01]  /*8550*/  @P3 STG.E.U8 desc[UR14][R22.64], R29 ;  /* 0x0000001d16003986 */ /* 0x0001e2000c10110e */
[----:B------:R-:W-:Y:S01]  /*8560*/  ISETP.LT.AND P3, PT, R14, UR5, !P0 ;  /* 0x000000050e007c0c */ /* 0x000fe2000c761270 */
[C---:B------:R-:W-:Y:S01]  /*8570*/  VIADD R15, R9.reuse, UR4 ;  /* 0x00000004090f7c36 */ /* 0x040fe20008000000 */
[-C--:B------:R-:W-:Y:S01]  /*8580*/  IADD3 R12, P6, R9, R59.reuse, RZ ;  /* 0x0000003b090c7210 */ /* 0x080fe20007fde0ff */
[----:B------:R-:W-:Y:S01]  /*8590*/  ULDC UR5, c[0x0][0x22c] ;  /* 0x00008b0000057ab9 */ /* 0x000fe20000000800 */
[----:B------:R1:W-:Y:S01]  /*85a0*/  @P5 STG.E.U8 desc[UR14][R16.64], R19 ;  /* 0x0000001310005986 */ /* 0x0003e2000c10110e */
[----:B------:R-:W-:Y:S01]  /*85b0*/  ISETP.LT.AND P5, PT, R13, UR5, !P0 ;  /* 0x000000050d007c0c */ /* 0x000fe2000c7a1270 */
[----:B------:R-:W-:Y:S01]  /*85c0*/  ULDC UR5, c[0x0][0x22c] ;  /* 0x00008b0000057ab9 */ /* 0x000fe20000000800 */
[----:B------:R-:W-:Y:S01]  /*85d0*/  LEA.HI.X.SX32 R13, R9, R60, 0x1, P6 ;  /* 0x0000003c090d7211 */ /* 0x000fe200030f0eff */
[C---:B------:R-:W-:Y:S01]  /*85e0*/  VIADD R9, R15.reuse, UR4 ;  /* 0x000000040f097c36 */ /* 0x040fe20008000000 */
[----:B------:R-:W-:-:S02]  /*85f0*/  IADD3 R14, P6, R15, R59, RZ ;  /* 0x0000003b0f0e7210 */ /* 0x000fc40007fde0ff */
[C---:B0-----:R-:W-:Y:S02]  /*8600*/  PRMT R23, R24.reuse, 0x7772, RZ ;  /* 0x0000777218177816 */ /* 0x041fe400000000ff */
[-C--:B------:R-:W-:Y:S02]  /*8610*/  LEA.HI.X.SX32 R15, R15, R60.reuse, 0x1, P6 ;  /* 0x0000003c0f0f7211 */ /* 0x080fe400030f0eff */
[----:B------:R-:W-:Y:S01]  /*8620*/  PRMT R21, R25, 0x7772, RZ ;  /* 0x0000777219157816 */ /* 0x000fe200000000ff */
[----:B------:R0:W-:Y:S01]  /*8630*/  @P2 STG.E.U8 desc[UR14][R12.64], R23 ;  /* 0x000000170c002986 */ /* 0x0001e2000c10110e */
[CC--:B-1----:R-:W-:Y:S02]  /*8640*/  IADD3 R16, P6, R9.reuse, R59.reuse, RZ ;  /* 0x0000003b09107210 */ /* 0x0c2fe40007fde0ff */
[----:B------:R-:W-:Y:S02]  /*8650*/  PRMT R19, R24, 0x7773, RZ ;  /* 0x0000777318137816 */ /* 0x000fe400000000ff */
[CC--:B------:R-:W-:Y:S01]  /*8660*/  LEA.HI.X.SX32 R17, R9.reuse, R60.reuse, 0x1, P6 ;  /* 0x0000003c09117211 */ /* 0x0c0fe200030f0eff */
[----:B------:R-:W-:Y:S01]  /*8670*/  VIADD R9, R9, UR4 ;  /* 0x0000000409097c36 */ /* 0x000fe20008000000 */
[----:B------:R-:W-:Y:S01]  /*8680*/  ISETP.LT.AND P2, PT, R10, UR5, !P0 ;  /* 0x000000050a007c0c */ /* 0x000fe2000c741270 */
[----:B------:R-:W-:Y:S01]  /*8690*/  ULDC UR5, c[0x0][0x22c] ;  /* 0x00008b0000057ab9 */ /* 0x000fe20000000800 */
[----:B------:R1:W-:Y:S01]  /*86a0*/  @P4 STG.E.U8 desc[UR14][R14.64], R19 ;  /* 0x000000130e004986 */ /* 0x0003e2000c10110e */
[----:B------:R-:W-:Y:S01]  /*86b0*/  ISETP.LT.AND P4, PT, R11, UR5, !P0 ;  /* 0x000000050b007c0c */ /* 0x000fe2000c781270 */
[----:B------:R-:W-:Y:S01]  /*86c0*/  ULDC UR5, c[0x0][0x22c] ;  /* 0x00008b0000057ab9 */ /* 0x000fe20000000800 */
[CC--:B------:R-:W-:Y:S01]  /*86d0*/  IADD3 R10, P6, R9.reuse, R59.reuse, RZ ;  /* 0x0000003b090a7210 */ /* 0x0c0fe20007fde0ff */
[----:B0-----:R-:W-:Y:S01]  /*86e0*/  VIADD R13, R9, UR4 ;  /* 0x00000004090d7c36 */ /* 0x001fe20008000000 */
[----:B------:R0:W-:Y:S01]  /*86f0*/  @P3 STG.E.U8 desc[UR14][R16.64], R21 ;  /* 0x0000001510003986 */ /* 0x0001e2000c10110e */
[----:B------:R-:W-:Y:S01]  /*8700*/  ISETP.LT.AND P3, PT, R5, UR5, !P0 ;  /* 0x0000000505007c0c */ /* 0x000fe2000c761270 */
[----:B------:R-:W-:Y:S01]  /*8710*/  ULDC UR5, c[0x0][0x22c] ;  /* 0x00008b0000057ab9 */ /* 0x000fe20000000800 */
[----:B------:R-:W-:Y:S01]  /*8720*/  LEA.HI.X.SX32 R11, R9, R60, 0x1, P6 ;  /* 0x0000003c090b7211 */ /* 0x000fe200030f0eff */
[C---:B------:R-:W-:Y:S01]  /*8730*/  VIADD R5, R13.reuse, UR4 ;  /* 0x000000040d057c36 */ /* 0x040fe20008000000 */
[----:B------:R-:W-:-:S02]  /*8740*/  IADD3 R12, P6, R13, R59, RZ ;  /* 0x0000003b0d0c7210 */ /* 0x000fc40007fde0ff */
[----:B------:R-:W-:Y:S02]  /*8750*/  PRMT R25, R25, 0x7773, RZ ;  /* 0x0000777319197816 */ /* 0x000fe400000000ff */
[----:B-1----:R-:W-:Y:S02]  /*8760*/  PRMT R19, R26, 0x7772, RZ ;  /* 0x000077721a137816 */ /* 0x002fe400000000ff */
[-C--:B------:R-:W-:Y:S01]  /*8770*/  LEA.HI.X.SX32 R13, R13, R60.reuse, 0x1, P6 ;  /* 0x0000003c0d0d7211 */ /* 0x080fe200030f0eff */
[----:B------:R1:W-:Y:S01]  /*8780*/  @P5 STG.E.U8 desc[UR14][R10.64], R25 ;  /* 0x000000190a005986 */ /* 0x0003e2000c10110e */
[----:B------:R-:W-:Y:S01]  /*8790*/  ISETP.LT.AND P6, PT, R8, UR5, !P0 ;  /* 0x0000000508007c0c */ /* 0x000fe2000c7c1270 */
[C---:B0-----:R-:W-:Y:S01]  /*87a0*/  VIADD R16, R5.reuse, UR4 ;  /* 0x0000000405107c36 */ /* 0x041fe20008000000 */
[C---:B------:R-:W-:Y:S01]  /*87b0*/  IADD3 R8, P5, R5.reuse, R59, RZ ;  /* 0x0000003b05087210 */ /* 0x040fe20007fbe0ff */
[----:B------:R-:W-:Y:S01]  /*87c0*/  @P2 STG.E.U8 desc[UR14][R12.64], R19 ;  /* 0x000000130c002986 */ /* 0x000fe2000c10110e */
[----:B------:R-:W-:Y:S01]  /*87d0*/  PRMT R17, R26, 0x7773, RZ ;  /* 0x000077731a117816 */ /* 0x000fe200000000ff */
[----:B------:R-:W-:Y:S01]  /*87e0*/  ULDC UR5, c[0x0][0x22c] ;  /* 0x00008b0000057ab9 */ /* 0x000fe20000000800 */
[----:B------:R-:W-:-:S02]  /*87f0*/  LEA.HI.X.SX32 R9, R5, R60, 0x1, P5 ;  /* 0x0000003c05097211 */ /* 0x000fc400028f0eff */
[CC--:B------:R-:W-:Y:S02]  /*8800*/  IADD3 R14, P2, R16.reuse, R59.reuse, RZ ;  /* 0x0000003b100e7210 */ /* 0x0c0fe40007f5e0ff */
[----:B------:R-:W-:Y:S01]  /*8810*/  ISETP.LT.AND P5, PT, R7, UR5, !P0 ;  /* 0x0000000507007c0c */ /* 0x000fe2000c7a1270 */
[----:B------:R-:W-:Y:S01]  /*8820*/  ULDC UR5, c[0x0][0x22c] ;  /* 0x00008b0000057ab9 */ /* 0x000fe20000000800 */
[CC--:B------:R-:W-:Y:S01]  /*8830*/  LEA.HI.X.SX32 R15, R16.reuse, R60.reuse, 0x1, P2 ;  /* 0x0000003c100f7211 */ /* 0x0c0fe200010f0eff */
[----:B------:R0:W-:Y:S01]  /*8840*/  @P4 STG.E.U8 desc[UR14][R8.64], R17 ;  /* 0x0000001108004986 */ /* 0x0001e2000c10110e */
[C---:B------:R-:W-:Y:S01]  /*8850*/  PRMT R5, R27.reuse, 0x7772, RZ ;  /* 0x000077721b057816 */ /* 0x040fe200000000ff */
[----:B------:R-:W-:Y:S01]  /*8860*/  VIADD R16, R16, UR4 ;  /* 0x0000000410107c36 */ /* 0x000fe20008000000 */
[----:B------:R-:W-:Y:S01]  /*8870*/  ISETP.LT.AND P4, PT, R6, UR5, !P0 ;  /* 0x0000000506007c0c */ /* 0x000fe2000c781270 */
[----:B------:R-:W-:Y:S01]  /*8880*/  ULDC UR5, c[0x0][0x22c] ;  /* 0x00008b0000057ab9 */ /* 0x000fe20000000800 */
[----:B------:R-:W-:Y:S01]  /*8890*/  PRMT R27, R27, 0x7773, RZ ;  /* 0x000077731b1b7816 */ /* 0x000fe200000000ff */
[----:B------:R2:W-:Y:S01]  /*88a0*/  @P3 STG.E.U8 desc[UR14][R14.64], R5 ;  /* 0x000000050e003986 */ /* 0x0005e2000c10110e */
[----:B------:R-:W-:Y:S01]  /*88b0*/  ISETP.LT.AND P2, PT, R3, UR5, !P0 ;  /* 0x0000000503007c0c */ /* 0x000fe2000c741270 */
[C---:B------:R-:W-:Y:S01]  /*88c0*/  VIADD R3, R16.reuse, UR4 ;  /* 0x0000000410037c36 */ /* 0x040fe20008000000 */
[CC--:B------:R-:W-:Y:S01]  /*88d0*/  IADD3 R6, P3, R16.reuse, R59.reuse, RZ ;  /* 0x0000003b10067210 */ /* 0x0c0fe20007f7e0ff */
[----:B------:R-:W-:Y:S01]  /*88e0*/  ULDC UR4, c[0x0][0x248] ;  /* 0x0000920000047ab9 */ /* 0x000fe20000000800 */
[----:B------:R-:W-:Y:S01]  /*88f0*/  ULDC UR5, c[0x0][0x22c] ;  /* 0x00008b0000057ab9 */ /* 0x000fe20000000800 */
[C---:B-1----:R-:W-:Y:S01]  /*8900*/  VIADD R10, R3.reuse, UR4 ;  /* 0x00000004030a7c36 */ /* 0x042fe20008000000 */
[----:B------:R-:W-:Y:S01]  /*8910*/  LEA.HI.X.SX32 R7, R16, R60, 0x1, P3 ;  /* 0x0000003c10077211 */ /* 0x000fe200018f0eff */
[----:B------:R-:W-:Y:S01]  /*8920*/  ULDC UR4, c[0x0][0x248] ;  /* 0x0000920000047ab9 */ /* 0x000fe20000000800 */
[----:B0-----:R-:W-:-:S02]  /*8930*/  IADD3 R8, P3, R3, R59, RZ ;  /* 0x0000003b03087210 */ /* 0x001fc40007f7e0ff */
[----:B----4-:R-:W-:Y:S01]  /*8940*/  PRMT R13, R48, 0x7770, RZ ;  /* 0x00007770300d7816 */ /* 0x010fe200000000ff */
[----:B------:R-:W-:Y:S01]  /*8950*/  @P6 STG.E.U8 desc[UR14][R6.64], R27 ;  /* 0x0000001b06006986 */ /* 0x000fe2000c10110e */
[-C--:B------:R-:W-:Y:S02]  /*8960*/  LEA.HI.X.SX32 R9, R3, R60.reuse, 0x1, P3 ;  /* 0x0000003c03097211 */ /* 0x080fe400018f0eff */
[----:B------:R-:W-:Y:S01]  /*8970*/  ISETP.LT.AND P3, PT, R4, UR5, !P0 ;  /* 0x0000000504007c0c */ /* 0x000fe2000c761270 */
[----:B------:R-:W-:Y:S01]  /*8980*/  ULDC UR5, c[0x0][0x22c] ;  /* 0x00008b0000057ab9 */ /* 0x000fe20000000800 */
[-C--:B------:R-:W-:Y:S01]  /*8990*/  IADD3 R4, P6, R10, R59.reuse, RZ ;  /* 0x0000003b0a047210 */ /* 0x080fe20007fde0ff */
[----:B------:R0:W-:Y:S01]  /*89a0*/  @P5 STG.E.U8 desc[UR14][R8.64], R13 ;  /* 0x0000000d08005986 */ /* 0x0001e2000c10110e */
[----:B------:R-:W-:Y:S02]  /*89b0*/  PRMT R11, R48, 0x7771, RZ ;  /* 0x00007771300b7816 */ /* 0x000fe400000000ff */
[C---:B--2---:R-:W-:Y:S01]  /*89c0*/  LEA.HI.X.SX32 R5, R10.reuse, R60, 0x1, P6 ;  /* 0x0000003c0a057211 */ /* 0x044fe200030f0eff */
[----:B------:R-:W-:Y:S01]  /*89d0*/  VIADD R10, R10, UR4 ;  /* 0x000000040a0a7c36 */ /* 0x000fe20008000000 */
[----:B------:R-:W-:Y:S01]  /*89e0*/  ISETP.LT.AND P6, PT, R2, UR5, !P0 ;  /* 0x0000000502007c0c */ /* 0x000fe2000c7c1270 */
[----:B------:R-:W-:Y:S01]  /*89f0*/  ULDC UR4, c[0x0][0x248] ;  /* 0x0000920000047ab9 */ /* 0x000fe20000000800 */
[----:B------:R-:W-:Y:S01]  /*8a00*/  ULDC UR5, c[0x0][0x22c] ;  /* 0x00008b0000057ab9 */ /* 0x000fe20000000800 */
[----:B------:R1:W-:Y:S01]  /*8a10*/  @P4 STG.E.U8 desc[UR14][R4.64], R11 ;  /* 0x0000000b04004986 */ /* 0x0003e2000c10110e */
[----:B------:R-:W-:-:S02]  /*8a20*/  IADD3 R2, P4, R10, R59, RZ ;  /* 0x0000003b0a027210 */ /* 0x000fc40007f9e0ff */
[----:B------:R-:W-:Y:S01]  /*8a30*/  ISETP.LT.AND P5, PT, R0, UR5, !P0 ;  /* 0x0000000500007c0c */ /* 0x000fe2000c7a1270 */
[C---:B0-----:R-:W-:Y:S01]  /*8a40*/  VIADD R8, R10.reuse, UR4 ;  /* 0x000000040a087c36 */ /* 0x041fe20008000000 */
[-C--:B------:R-:W-:Y:S01]  /*8a50*/  LEA.HI.X.SX32 R3, R10, R60.reuse, 0x1, P4 ;  /* 0x0000003c0a037211 */ /* 0x080fe200020f0eff */
[----:B------:R-:W-:Y:S01]  /*8a60*/  ULDC UR4, c[0x0][0x22c] ;  /* 0x00008b0000047ab9 */ /* 0x000fe20000000800 */
[C---:B------:R-:W-:Y:S01]  /*8a70*/  PRMT R9, R49.reuse, 0x7770, RZ ;  /* 0x0000777031097816 */ /* 0x040fe200000000ff */
[----:B------:R-:W-:Y:S01]  /*8a80*/  ULDC UR5, c[0x0][0x22c] ;  /* 0x00008b0000057ab9 */ /* 0x000fe20000000800 */
[-C--:B------:R-:W-:Y:S02]  /*8a90*/  IADD3 R6, P4, R8, R59.reuse, RZ ;  /* 0x0000003b08067210 */ /* 0x080fe40007f9e0ff */
[----:B------:R-:W-:Y:S01]  /*8aa0*/  PRMT R13, R50, 0x7770, RZ ;  /* 0x00007770320d7816 */ /* 0x000fe200000000ff */
[----:B------:R0:W-:Y:S01]  /*8ab0*/  @P2 STG.E.U8 desc[UR14][R2.64], R9 ;  /* 0x0000000902002986 */ /* 0x0001e2000c10110e */
[----:B------:R-:W-:Y:S01]  /*8ac0*/  ISETP.LT.AND P2, PT, R190, UR4, !P0 ;  /* 0x00000004be007c0c */ /* 0x000fe2000c741270 */
[----:B------:R-:W-:Y:S01]  /*8ad0*/  ULDC UR4, c[0x0][0x248] ;  /* 0x0000920000047ab9 */ /* 0x000fe20000000800 */
[C---:B------:R-:W-:Y:S01]  /*8ae0*/  LEA.HI.X.SX32 R7, R8.reuse, R60, 0x1, P4 ;  /* 0x0000003c08077211 */ /* 0x040fe200020f0eff */
[----:B------:R-:W-:Y:S01]  /*8af0*/  VIADD R8, R8, UR4 ;  /* 0x0000000408087c36 */ /* 0x000fe20008000000 */
[----:B-1----:R-:W-:Y:S01]  /*8b00*/  PRMT R11, R49, 0x7771, RZ ;  /* 0x00007771310b7816 */ /* 0x002fe200000000ff */
[----:B------:R-:W-:Y:S01]  /*8b10*/  ULDC UR4, c[0x0][0x248] ;  /* 0x0000920000047ab9 */ /* 0x000fe20000000800 */
[----:B------:R-:W-:Y:S01]  /*8b20*/  ISETP.LT.AND P4, PT, R191, UR5, !P0 ;  /* 0x00000005bf007c0c */ /* 0x000fe2000c781270 */
[C---:B------:R-:W-:Y:S01]  /*8b30*/  VIADD R0, R8.reuse, UR4 ;  /* 0x0000000408007c36 */ /* 0x040fe20008000000 */
[----:B------:R-:W-:Y:S01]  /*8b40*/  ULDC UR4, c[0x0][0x248] ;  /* 0x0000920000047ab9 */ /* 0x000fe20000000800 */
[----:B------:R1:W-:Y:S01]  /*8b50*/  @P3 STG.E.U8 desc[UR14][R6.64], R11 ;  /* 0x0000000b06003986 */ /* 0x0003e2000c10110e */
[----:B------:R-:W-:Y:S01]  /*8b60*/  IADD3 R4, P3, R8, R59, RZ ;  /* 0x0000003b08047210 */ /* 0x000fe20007f7e0ff */
[----:B------:R-:W-:Y:S01]  /*8b70*/  ULDC UR5, c[0x0][0x22c] ;  /* 0x00008b0000057ab9 */ /* 0x000fe20000000800 */
[----:B0-----:R-:W-:-:S02]  /*8b80*/  PRMT R9, R50, 0x7771, RZ ;  /* 0x0000777132097816 */ /* 0x001fc400000000ff */
[-C--:B------:R-:W-:Y:S01]  /*8b90*/  LEA.HI.X.SX32 R5, R8, R60.reuse, 0x1, P3 ;  /* 0x0000003c08057211 */ /* 0x080fe200018f0eff */
[C---:B------:R-:W-:Y:S01]  /*8ba0*/  VIADD R8, R0.reuse, UR4 ;  /* 0x0000000400087c36 */ /* 0x040fe20008000000 */
[CC--:B------:R-:W-:Y:S01]  /*8bb0*/  IADD3 R2, P3, R0.reuse, R59.reuse, RZ ;  /* 0x0000003b00027210 */ /* 0x0c0fe20007f7e0ff */
[----:B------:R-:W-:Y:S01]  /*8bc0*/  ULDC UR4, c[0x0][0x248] ;  /* 0x0000920000047ab9 */ /* 0x000fe20000000800 */
[----:B-----5:R-:W-:Y:S01]  /*8bd0*/  PRMT R15, R53, 0x7772, RZ ;  /* 0x00007772350f7816 */ /* 0x020fe200000000ff */
[----:B------:R0:W-:Y:S01]  /*8be0*/  @P6 STG.E.U8 desc[UR14][R4.64], R13 ;  /* 0x0000000d04006986 */ /* 0x0001e2000c10110e */
[-C--:B------:R-:W-:Y:S02]  /*8bf0*/  LEA.HI.X.SX32 R3, R0, R60.reuse, 0x1, P3 ;  /* 0x0000003c00037211 */ /* 0x080fe400018f0eff */
[CC--:B-1----:R-:W-:Y:S02]  /*8c00*/  IADD3 R6, P6, R8.reuse, R59.reuse, RZ ;  /* 0x0000003b08067210 */ /* 0x0c2fe40007fde0ff */
[----:B------:R-:W-:Y:S01]  /*8c10*/  PRMT R11, R51, 0x7770, RZ ;  /* 0x00007770330b7816 */ /* 0x000fe200000000ff */
[----:B------:R1:W-:Y:S01]  /*8c20*/  @P5 STG.E.U8 desc[UR14][R2.64], R9 ;  /* 0x0000000902005986 */ /* 0x0003e2000c10110e */
[C---:B------:R-:W-:Y:S01]  /*8c30*/  LEA.HI.X.SX32 R7, R8.reuse, R60, 0x1, P6 ;  /* 0x0000003c08077211 */ /* 0x040fe200030f0eff */
[----:B------:R-:W-:Y:S01]  /*8c40*/  VIADD R8, R8, UR4 ;  /* 0x0000000408087c36 */ /* 0x000fe20008000000 */
[----:B------:R-:W-:Y:S01]  /*8c50*/  ULDC UR4, c[0x0][0x248] ;  /* 0x0000920000047ab9 */ /* 0x000fe20000000800 */
[----:B------:R-:W-:Y:S01]  /*8c60*/  ISETP.LT.AND P3, PT, R192, UR5, !P0 ;  /* 0x00000005c0007c0c */ /* 0x000fe2000c761270 */
[----:B------:R-:W-:Y:S01]  /*8c70*/  ULDC UR5, c[0x0][0x22c] ;  /* 0x00008b0000057ab9 */ /* 0x000fe20000000800 */
[----:B------:R2:W-:Y:S01]  /*8c80*/  @P2 STG.E.U8 desc[UR14][R6.64], R11 ;  /* 0x0000000b06002986 */ /* 0x0005e2000c10110e */
[C---:B0-----:R-:W-:Y:S01]  /*8c90*/  IADD3 R4, P2, R8.reuse, R59, RZ ;  /* 0x0000003b08047210 */ /* 0x041fe20007f5e0ff */
[----:B------:R-:W-:Y:S01]  /*8ca0*/  VIADD R0, R8, UR4 ;  /* 0x0000000408007c36 */ /* 0x000fe20008000000 */
[----:B------:R-:W-:Y:S01]  /*8cb0*/  ULDC UR4, c[0x0][0x22c] ;  /* 0x00008b0000047ab9 */ /* 0x000fe20000000800 */
[----:B------:R-:W-:-:S02]  /*8cc0*/  PRMT R13, R48, 0x7772, RZ ;  /* 0x00007772300d7816 */ /* 0x000fc400000000ff */
[-C--:B------:R-:W-:Y:S02]  /*8cd0*/  LEA.HI.X.SX32 R5, R8, R60.reuse, 0x1, P2 ;  /* 0x0000003c08057211 */ /* 0x080fe400010f0eff */
[----:B-1----:R-:W-:Y:S02]  /*8ce0*/  PRMT R9, R51, 0x7771, RZ ;  /* 0x0000777133097816 */ /* 0x002fe400000000ff */
[CC--:B------:R-:W-:Y:S02]  /*8cf0*/  IADD3 R2, P2, R0.reuse, R59.reuse, RZ ;  /* 0x0000003b00027210 */ /* 0x0c0fe40007f5e0ff */
[----:B------:R-:W-:Y:S01]  /*8d00*/  ISETP.LT.AND P6, PT, R193, UR5, !P0 ;  /* 0x00000005c1007c0c */ /* 0x000fe2000c7c1270 */
[----:B------:R0:W-:Y:S01]  /*8d10*/  @P4 STG.E.U8 desc[UR14][R4.64], R9 ;  /* 0x0000000904004986 */ /* 0x0001e2000c10110e */
[----:B------:R-:W-:Y:S01]  /*8d20*/  ISETP.LT.AND P4, PT, R195, UR4, !P0 ;  /* 0x00000004c3007c0c */ /* 0x000fe2000c781270 */
[----:B------:R-:W-:Y:S01]  /*8d30*/  ULDC UR4, c[0x0][0x248] ;  /* 0x0000920000047ab9 */ /* 0x000fe20000000800 */
[C---:B------:R-:W-:Y:S01]  /*8d40*/  LEA.HI.X.SX32 R3, R0.reuse, R60, 0x1, P2 ;  /* 0x0000003c00037211 */ /* 0x040fe200010f0eff */
[----:B------:R-:W-:Y:S01]  /*8d50*/  VIADD R0, R0, UR4 ;  /* 0x0000000400007c36 */ /* 0x000fe20008000000 */
[----:B------:R-:W-:Y:S01]  /*8d60*/  ULDC UR4, c[0x0][0x248] ;  /* 0x0000920000047ab9 */ /* 0x000fe20000000800 */
[----:B------:R-:W-:Y:S01]  /*8d70*/  ULDC UR5, c[0x0][0x22c] ;  /* 0x00008b0000057ab9 */ /* 0x000fe20000000800 */
[----:B--2---:R-:W-:Y:S01]  /*8d80*/  PRMT R11, R48, 0x7773, RZ ;  /* 0x00007773300b7816 */ /* 0x004fe200000000ff */
[----:B------:R1:W-:Y:S01]  /*8d90*/  @P3 STG.E.U8 desc[UR14][R2.64], R13 ;  /* 0x0000000d02003986 */ /* 0x0003e2000c10110e */
[----:B------:R-:W-:-:S02]  /*8da0*/  IADD3 R6, P3, R0, R59, RZ ;  /* 0x0000003b00067210 */ /* 0x000fc40007f7e0ff */
[----:B------:R-:W-:Y:S01]  /*8db0*/  ISETP.LT.AND P5, PT, R194, UR5, !P0 ;  /* 0x00000005c2007c0c */ /* 0x000fe2000c7a1270 */
[C---:B0-----:R-:W-:Y:S01]  /*8dc0*/  VIADD R5, R0.reuse, UR4 ;  /* 0x0000000400057c36 */ /* 0x041fe20008000000 */
[----:B------:R-:W-:Y:S01]  /*8dd0*/  ULDC UR4, c[0x0][0x248] ;  /* 0x0000920000047ab9 */ /* 0x000fe20000000800 */
[----:B------:R-:W-:Y:S01]  /*8de0*/  LEA.HI.X.SX32 R7, R0, R60, 0x1, P3 ;  /* 0x0000003c00077211 */ /* 0x000fe200018f0eff */
[----:B------:R-:W-:Y:S01]  /*8df0*/  ULDC UR5, c[0x0][0x22c] ;  /* 0x00008b0000057ab9 */ /* 0x000fe20000000800 */
[C---:B------:R-:W-:Y:S01]  /*8e00*/  VIADD R0, R5.reuse, UR4 ;  /* 0x0000000405007c36 */ /* 0x040fe20008000000 */
[-C--:B------:R-:W-:Y:S01]  /*8e10*/  IADD3 R4, P3, R5, R59.reuse, RZ ;  /* 0x0000003b05047210 */ /* 0x080fe20007f7e0ff */
[----:B------:R-:W-:Y:S01]  /*8e20*/  ULDC UR4, c[0x0][0x248] ;  /* 0x0000920000047ab9 */ /* 0x000fe20000000800 */
[----:B------:R0:W-:Y:S01]  /*8e30*/  @P6 STG.E.U8 desc[UR14][R6.64], R11 ;  /* 0x0000000b06006986 */ /* 0x0001e2000c10110e */
[----:B------:R-:W-:Y:S02]  /*8e40*/  PRMT R9, R49, 0x7772, RZ ;  /* 0x0000777231097816 */ /* 0x000fe400000000ff */
[----:B-1----:R-:W-:-:S02]  /*8e50*/  IADD3 R2, P6, R0, R59, RZ ;  /* 0x0000003b00027210 */ /* 0x002fc40007fde0ff */
[-C--:B------:R-:W-:Y:S02]  /*8e60*/  LEA.HI.X.SX32 R5, R5, R60.reuse, 0x1, P3 ;  /* 0x0000003c05057211 */ /* 0x080fe400018f0eff */
[CC--:B------:R-:W-:Y:S01]  /*8e70*/  LEA.HI.X.SX32 R3, R0.reuse, R60.reuse, 0x1, P6 ;  /* 0x0000003c00037211 */ /* 0x0c0fe200030f0eff */
[----:B------:R-:W-:Y:S01]  /*8e80*/  VIADD R0, R0, UR4 ;  /* 0x0000000400007c36 */ /* 0x000fe20008000000 */
[----:B------:R-:W-:Y:S01]  /*8e90*/  PRMT R49, R49, 0x7773, RZ ;  /* 0x0000777331317816 */ /* 0x000fe200000000ff */
[----:B------:R1:W-:Y:S01]  /*8ea0*/  @P5 STG.E.U8 desc[UR14][R4.64], R9 ;  /* 0x0000000904005986 */ /* 0x0003e2000c10110e */
[----:B------:R-:W-:Y:S01]  /*8eb0*/  ISETP.LT.AND P2, PT, R196, UR5, !P0 ;  /* 0x00000005c4007c0c */ /* 0x000fe2000c741270 */
[----:B------:R-:W-:Y:S01]  /*8ec0*/  ULDC UR4, c[0x0][0x248] ;  /* 0x0000920000047ab9 */ /* 0x000fe20000000800 */
[----:B------:R-:W-:Y:S01]  /*8ed0*/  ULDC UR5, c[0x0][0x22c] ;  /* 0x00008b0000057ab9 */ /* 0x000fe20000000800 */
[----:B------:R2:W-:Y:S01]  /*8ee0*/  @P4 STG.E.U8 desc[UR14][R2.64], R49 ;  /* 0x0000003102004986 */ /* 0x0005e2000c10110e */
[C---:B0-----:R-:W-:Y:S01]  /*8ef0*/  IADD3 R6, P4, R0.reuse, R59, RZ ;  /* 0x0000003b00067210 */ /* 0x041fe20007f9e0ff */
[C---:B------:R-:W-:Y:S01]  /*8f00*/  VIADD R8, R0.reuse, UR4 ;  /* 0x0000000400087c36 */ /* 0x040fe20008000000 */
[----:B------:R-:W-:Y:S01]  /*8f10*/  ISETP.LT.AND P3, PT, R197, UR5, !P0 ;  /* 0x00000005c5007c0c */ /* 0x000fe2000c761270 */
[----:B------:R-:W-:Y:S01]  /*8f20*/  ULDC UR4, c[0x0][0x22c] ;  /* 0x00008b0000047ab9 */ /* 0x000fe20000000800 */
[----:B------:R-:W-:Y:S01]  /*8f30*/  LEA.HI.X.SX32 R7, R0, R60, 0x1, P4 ;  /* 0x0000003c00077211 */ /* 0x000fe200020f0eff */
[----:B------:R-:W-:Y:S01]  /*8f40*/  ULDC UR5, c[0x0][0x22c] ;  /* 0x00008b0000057ab9 */ /* 0x000fe20000000800 */
[----:B------:R-:W-:-:S02]  /*8f50*/  PRMT R11, R50, 0x7773, RZ ;  /* 0x00007773320b7816 */ /* 0x000fc400000000ff */
[----:B-1----:R-:W-:Y:S02]  /*8f60*/  PRMT R9, R50, 0x7772, RZ ;  /* 0x0000777232097816 */ /* 0x002fe400000000ff */
[-C--:B------:R-:W-:Y:S02]  /*8f70*/  IADD3 R4, P6, R8, R59.reuse, RZ ;  /* 0x0000003b08047210 */ /* 0x080fe40007fde0ff */
[----:B------:R-:W-:Y:S01]  /*8f80*/  ISETP.LT.AND P5, PT, R198, UR5, !P0 ;  /* 0x00000005c6007c0c */ /* 0x000fe2000c7a1270 */
[----:B------:R0:W-:Y:S01]  /*8f90*/  @P2 STG.E.U8 desc[UR14][R6.64], R9 ;  /* 0x0000000906002986 */ /* 0x0001e2000c10110e */
[----:B------:R-:W-:Y:S01]  /*8fa0*/  ISETP.LT.AND P2, PT, R201, UR4, !P0 ;  /* 0x00000004c9007c0c */ /* 0x000fe2000c741270 */
[----:B------:R-:W-:Y:S01]  /*8fb0*/  ULDC UR4, c[0x0][0x248] ;  /* 0x0000920000047ab9 */ /* 0x000fe20000000800 */
[CC--:B------:R-:W-:Y:S01]  /*8fc0*/  LEA.HI.X.SX32 R5, R8.reuse, R60.reuse, 0x1, P6 ;  /* 0x0000003c08057211 */ /* 0x0c0fe200030f0eff */
[----:B------:R-:W-:Y:S01]  /*8fd0*/  VIADD R8, R8, UR4 ;  /* 0x0000000408087c36 */ /* 0x000fe20008000000 */
[----:B------:R-:W-:Y:S01]  /*8fe0*/  ULDC UR4, c[0x0][0x248] ;  /* 0x0000920000047ab9 */ /* 0x000fe20000000800 */
[----:B------:R-:W-:Y:S01]  /*8ff0*/  ULDC UR5, c[0x0][0x22c] ;  /* 0x00008b0000057ab9 */ /* 0x000fe20000000800 */
[----:B------:R-:W-:Y:S01]  /*9000*/  PRMT R13, R52, 0x7771, RZ ;  /* 0x00007771340d7816 */ /* 0x000fe200000000ff */
[----:B------:R1:W-:Y:S01]  /*9010*/  @P3 STG.E.U8 desc[UR14][R4.64], R11 ;  /* 0x0000000b04003986 */ /* 0x0003e2000c10110e */
[CC--:B--2---:R-:W-:Y:S01]  /*9020*/  IADD3 R2, P3, R8.reuse, R59.reuse, RZ ;  /* 0x0000003b08027210 */ /* 0x0c4fe20007f7e0ff */
[C---:B------:R-:W-:Y:S01]  /*9030*/  VIADD R0, R8.reuse, UR4 ;  /* 0x0000000408007c36 */ /* 0x040fe20008000000 */
[----:B------:R-:W-:Y:S01]  /*9040*/  ISETP.LT.AND P4, PT, R199, UR5, !P0 ;  /* 0x00000005c7007c0c */ /* 0x000fe2000c781270 */
[----:B------:R-:W-:Y:S01]  /*9050*/  ULDC UR4, c[0x0][0x248] ;  /* 0x0000920000047ab9 */ /* 0x000fe20000000800 */
[----:B------:R-:W-:Y:S01]  /*9060*/  LEA.HI.X.SX32 R3, R8, R60, 0x1, P3 ;  /* 0x0000003c08037211 */ /* 0x000fe200018f0eff */
[C---:B------:R-:W-:Y:S01]  /*9070*/  VIADD R8, R0.reuse, UR4 ;  /* 0x0000000400087c36 */ /* 0x040fe20008000000 */
[----:B0-----:R-:W-:Y:S01]  /*9080*/  IADD3 R6, P3, R0, R59, RZ ;  /* 0x0000003b00067210 */ /* 0x001fe20007f7e0ff */
[----:B------:R-:W-:Y:S01]  /*9090*/  ULDC UR4, c[0x0][0x22c] ;  /* 0x00008b0000047ab9 */ /* 0x000fe20000000800 */
[C---:B------:R-:W-:Y:S01]  /*90a0*/  PRMT R9, R51.reuse, 0x7773, RZ ;  /* 0x0000777333097816 */ /* 0x040fe200000000ff */
[----:B------:R-:W-:Y:S01]  /*90b0*/  ULDC UR5, c[0x0][0x22c] ;  /* 0x00008b0000057ab9 */ /* 0x000fe20000000800 */
[----:B------:R-:W-:-:S02]  /*90c0*/  PRMT R51, R51, 0x7772, RZ ;  /* 0x0000777233337816 */ /* 0x000fc400000000ff */
[-C--:B------:R-:W-:Y:S02]  /*90d0*/  LEA.HI.X.SX32 R7, R0, R60.reuse, 0x1, P3 ;  /* 0x0000003c00077211 */ /* 0x080fe400018f0eff */
[-C--:B-1----:R-:W-:Y:S01]  /*90e0*/  IADD3 R4, P3, R8, R59.reuse, RZ ;  /* 0x0000003b08047210 */ /* 0x082fe20007f7e0ff */
[----:B------:R0:W-:Y:S01]  /*90f0*/  @P5 STG.E.U8 desc[UR14][R2.64], R51 ;  /* 0x0000003302005986 */ /* 0x0001e2000c10110e */
[----:B------:R-:W-:Y:S02]  /*9100*/  PRMT R11, R52, 0x7770, RZ ;  /* 0x00007770340b7816 */ /* 0x000fe400000000ff */
[-C--:B------:R-:W-:Y:S01]  /*9110*/  LEA.HI.X.SX32 R5, R8, R60.reuse, 0x1, P3 ;  /* 0x0000003c08057211 */ /* 0x080fe200018f0eff */
[----:B------:R1:W-:Y:S01]  /*9120*/  @P4 STG.E.U8 desc[UR14][R6.64], R9 ;  /* 0x0000000906004986 */ /* 0x0003e2000c10110e */
[----:B------:R-:W-:Y:S01]  /*9130*/  ISETP.LT.AND P4, PT, R204, UR4, !P0 ;  /* 0x00000004cc007c0c */ /* 0x000fe2000c781270 */
[----:B------:R-:W-:Y:S01]  /*9140*/  ULDC UR4, c[0x0][0x248] ;  /* 0x0000920000047ab9 */ /* 0x000fe20000000800 */
[----:B------:R-:W-:Y:S01]  /*9150*/  ISETP.LT.AND P6, PT, R202, UR5, !P0 ;  /* 0x00000005ca007c0c */ /* 0x000fe2000c7c1270 */
[----:B------:R-:W-:Y:S01]  /*9160*/  VIADD R8, R8, UR4 ;  /* 0x0000000408087c36 */ /* 0x000fe20008000000 */
[----:B------:R2:W-:Y:S01]  /*9170*/  @P2 STG.E.U8 desc[UR14][R4.64], R11 ;  /* 0x0000000b04002986 */ /* 0x0005e2000c10110e */
[----:B------:R-:W-:Y:S01]  /*9180*/  ULDC UR4, c[0x0][0x248] ;  /* 0x0000920000047ab9 */ /* 0x000fe20000000800 */
[----:B------:R-:W-:Y:S01]  /*9190*/  ULDC UR5, c[0x0][0x22c] ;  /* 0x00008b0000057ab9 */ /* 0x000fe20000000800 */
[C---:B------:R-:W-:Y:S01]  /*91a0*/  VIADD R0, R8.reuse, UR4 ;  /* 0x0000000408007c36 */ /* 0x040fe20008000000 */
[CC--:B0-----:R-:W-:Y:S01]  /*91b0*/  IADD3 R2, P2, R8.reuse, R59.reuse, RZ ;  /* 0x0000003b08027210 */ /* 0x0c1fe20007f5e0ff */
[----:B------:R-:W-:Y:S01]  /*91c0*/  ULDC UR4, c[0x0][0x248] ;  /* 0x0000920000047ab9 */ /* 0x000fe20000000800 */
[----:B------:R-:W-:Y:S01]  /*91d0*/  ISETP.LT.AND P5, PT, R203, UR5, !P0 ;  /* 0x00000005cb007c0c */ /* 0x000fe2000c7a1270 */
[----:B------:R-:W-:Y:S01]  /*91e0*/  ULDC UR5, c[0x0][0x22c] ;  /* 0x00008b0000057ab9 */ /* 0x000fe20000000800 */
[----:B------:R-:W-:Y:S01]  /*91f0*/  LEA.HI.X.SX32 R3, R8, R60, 0x1, P2 ;  /* 0x0000003c08037211 */ /* 0x000fe200010f0eff */
[C---:B------:R-:W-:Y:S01]  /*9200*/  VIADD R8, R0.reuse, UR4 ;  /* 0x0000000400087c36 */ /* 0x040fe20008000000 */
[-C--:B-1----:R-:W-:Y:S01]  /*9210*/  IADD3 R6, P2, R0, R59.reuse, RZ ;  /* 0x0000003b00067210 */ /* 0x082fe20007f5e0ff */
[----:B------:R-:W-:Y:S01]  /*9220*/  ULDC UR4, c[0x0][0x248] ;  /* 0x0000920000047ab9 */ /* 0x000fe20000000800 */
[----:B------:R-:W-:Y:S01]  /*9230*/  PRMT R9, R53, 0x7770, RZ ;  /* 0x0000777035097816 */ /* 0x000fe200000000ff */
[----:B------:R0:W-:Y:S01]  /*9240*/  @P6 STG.E.U8 desc[UR14][R2.64], R13 ;  /* 0x0000000d02006986 */ /* 0x0001e2000c10110e */
[----:B--2---:R-:W-:-:S02]  /*9250*/  IADD3 R4, P6, R8, R59, RZ ;  /* 0x0000003b08047210 */ /* 0x004fc40007fde0ff */
        /* <DEDUP_REMOVED lines=10> */
[----:B------:R-:W-:Y:S01]  /*9300*/  VIADD R0, R8, UR4 ;  /* 0x0000000408007c36 */ /* 0x000fe20008000000 */
[----:B------:R-:W-:Y:S01]  /*9310*/  ISETP.LT.AND P2, PT, R206, UR5, !P0 ;  /* 0x00000005ce007c0c */ /* 0x000fe2000c741270 */
[----:B------:R-:W-:Y:S01]  /*9320*/  ULDC UR4, c[0x0][0x22c] ;  /* 0x00008b0000047ab9 */ /* 0x000fe20000000800 */
[----:B------:R-:W-:Y:S01]  /*9330*/  LEA.HI.X.SX32 R3, R8, R60, 0x1, P4 ;  /* 0x0000003c08037211 */ /* 0x000fe200020f0eff */
[----:B------:R-:W-:Y:S01]  /*9340*/  ULDC UR5, c[0x0][0x22c] ;  /* 0x00008b0000057ab9 */ /* 0x000fe20000000800 */
[----:B------:R-:W-:-:S02]  /*9350*/  PRMT R13, R55, 0x7770, RZ ;  /* 0x00007770370d7816 */ /* 0x000fc400000000ff */
[----:B-1----:R-:W-:Y:S02]  /*9360*/  PRMT R9, R54, 0x7770, RZ ;  /* 0x0000777036097816 */ /* 0x002fe400000000ff */
[-C--:B------:R-:W-:Y:S02]  /*9370*/  IADD3 R6, P4, R0, R59.reuse, RZ ;  /* 0x0000003b00067210 */ /* 0x080fe40007f9e0ff */
[----:B--2---:R-:W-:Y:S01]  /*9380*/  PRMT R11, R54, 0x7771, RZ ;  /* 0x00007771360b7816 */ /* 0x004fe200000000ff */
[----:B------:R0:W-:Y:S01]  /*9390*/  @P3 STG.E.U8 desc[UR14][R2.64], R9 ;  /* 0x0000000902003986 */ /* 0x0001e2000c10110e */
[----:B------:R-:W-:Y:S01]  /*93a0*/  ISETP.LT.AND P3, PT, R224, UR4, !P0 ;  /* 0x00000004e0007c0c */ /* 0x000fe2000c761270 */
[----:B------:R-:W-:Y:S01]  /*93b0*/  ULDC UR4, c[0x0][0x248] ;  /* 0x0000920000047ab9 */ /* 0x000fe20000000800 */
[C---:B------:R-:W-:Y:S01]  /*93c0*/  LEA.HI.X.SX32 R7, R0.reuse, R60, 0x1, P4 ;  /* 0x0000003c00077211 */ /* 0x040fe200020f0eff */
        /* <DEDUP_REMOVED lines=34> */
[CC--:B------:R-:W-:Y:S02]  /*95f0*/  IADD3 R2, P5, R8.reuse, R59.reuse, RZ ;  /* 0x0000003b08027210 */ /* 0x0c0fe40007fbe0ff */
[----:B------:R-:W-:Y:S01]  /*9600*/  ISETP.LT.AND P6, PT, R227, UR5, !P0 ;  /* 0x00000005e3007c0c */ /* 0x000fe2000c7c1270 */
[----:B------:R0:W-:Y:S01]  /*9610*/  @P4 STG.E.U8 desc[UR14][R4.64], R9 ;  /* 0x0000000904004986 */ /* 0x0001e2000c10110e */
[----:B------:R-:W-:Y:S01]  /*9620*/  ISETP.LT.AND P4, PT, R229, UR4, !P0 ;  /* 0x00000004e5007c0c */ /* 0x000fe2000c781270 */
[----:B------:R-:W-:Y:S01]  /*9630*/  ULDC UR4, c[0x0][0x248] ;  /* 0x0000920000047ab9 */ /* 0x000fe20000000800 */
[CC--:B------:R-:W-:Y:S01]  /*9640*/  LEA.HI.X.SX32 R3, R8.reuse, R60.reuse, 0x1, P5 ;  /* 0x0000003c08037211 */ /* 0x0c0fe200028f0eff */
[----:B------:R-:W-:Y:S01]  /*9650*/  VIADD R0, R8, UR4 ;  /* 0x0000000408007c36 */ /* 0x000fe20008000000 */
[----:B------:R-:W-:Y:S01]  /*9660*/  ULDC UR5, c[0x0][0x22c] ;  /* 0x00008b0000057ab9 */ /* 0x000fe20000000800 */
[----:B------:R-:W1:Y:S01]  /*9670*/  LDS.128 R4, [R247] ;  /* 0x00000000f7047984 */ /* 0x000e620000000c00 */
[----:B------:R-:W-:Y:S01]  /*9680*/  ISETP.LT.AND P3, PT, R228, UR5, !P0 ;  /* 0x00000005e4007c0c */ /* 0x000fe2000c761270 */
[----:B------:R-:W-:Y:S01]  /*9690*/  ULDC UR4, c[0x0][0x248] ;  /* 0x0000920000047ab9 */ /* 0x000fe20000000800 */
[----:B------:R-:W-:Y:S01]  /*96a0*/  ULDC UR5, c[0x0][0x22c] ;  /* 0x00008b0000057ab9 */ /* 0x000fe20000000800 */
[----:B------:R3:W-:Y:S01]  /*96b0*/  @P2 STG.E.U8 desc[UR14][R2.64], R15 ;  /* 0x0000000f02002986 */ /* 0x0007e2000c10110e */
[CC--:B------:R-:W-:Y:S01]  /*96c0*/  IADD3 R8, P2, R0.reuse, R59.reuse, RZ ;  /* 0x0000003b00087210 */ /* 0x0c0fe20007f5e0ff */
[----:B--2---:R-:W-:Y:S01]  /*96d0*/  VIADD R11, R0, UR4 ;  /* 0x00000004000b7c36 */ /* 0x004fe20008000000 */
[----:B------:R-:W-:Y:S01]  /*96e0*/  ISETP.LT.AND P5, PT, R230, UR5, !P0 ;  /* 0x00000005e6007c0c */ /* 0x000fe2000c7a1270 */
[----:B------:R-:W-:Y:S01]  /*96f0*/  ULDC UR5, c[0x0][0x248] ;  /* 0x0000920000057ab9 */ /* 0x000fe20000000800 */
[-C--:B0-----:R-:W-:Y:S01]  /*9700*/  LEA.HI.X.SX32 R9, R0, R60.reuse, 0x1, P2 ;  /* 0x0000003c00097211 */ /* 0x081fe200010f0eff */
[C---:B------:R-:W-:Y:S01]  /*9710*/  VIADD R0, R11.reuse, UR5 ;  /* 0x000000050b007c36 */ /* 0x040fe20008000000 */
[CC--:B------:R-:W-:Y:S01]  /*9720*/  IADD3 R10, P2, R11.reuse, R59.reuse, RZ ;  /* 0x0000003b0b0a7210 */ /* 0x0c0fe20007f5e0ff */
[----:B------:R-:W-:Y:S01]  /*9730*/  ULDC UR4, c[0x0][0x22c] ;  /* 0x00008b0000047ab9 */ /* 0x000fe20000000800 */
[----:B------:R-:W-:Y:S01]  /*9740*/  PRMT R13, R54, 0x7772, RZ ;  /* 0x00007772360d7816 */ /* 0x000fe200000000ff */
[----:B------:R0:W-:Y:S01]  /*9750*/  @P6 STG.E.U8 desc[UR14][R8.64], R53 ;  /* 0x0000003508006986 */ /* 0x0001e2000c10110e */
[----:B------:R-:W-:Y:S01]  /*9760*/  LEA.HI.X.SX32 R11, R11, R60, 0x1, P2 ;  /* 0x0000003c0b0b7211 */ /* 0x000fe200010f0eff */
[----:B------:R-:W-:Y:S01]  /*9770*/  ULDC UR5, c[0x0][0x22c] ;  /* 0x00008b0000057ab9 */ /* 0x000fe20000000800 */
[----:B---3--:R-:W-:-:S02]  /*9780*/  IADD3 R2, P6, R0, R59, RZ ;  /* 0x0000003b00027210 */ /* 0x008fc40007fde0ff */
[----:B------:R-:W-:Y:S01]  /*9790*/  ISETP.LT.AND P2, PT, R231, UR4, !P0 ;  /* 0x00000004e7007c0c */ /* 0x000fe2000c741270 */
[----:B------:R-:W-:Y:S01]  /*97a0*/  ULDC UR4, c[0x0][0x248] ;  /* 0x0000920000047ab9 */ /* 0x000fe20000000800 */
[C---:B------:R-:W-:Y:S01]  /*97b0*/  LEA.HI.X.SX32 R3, R0.reuse, R60, 0x1, P6 ;  /* 0x0000003c00037211 */ /* 0x040fe200030f0eff */
[----:B------:R-:W-:Y:S01]  /*97c0*/  VIADD R0, R0, UR4 ;  /* 0x0000000400007c36 */ /* 0x000fe20008000000 */
[----:B------:R-:W-:Y:S01]  /*97d0*/  PRMT R15, R54, 0x7773, RZ ;  /* 0x00007773360f7816 */ /* 0x000fe200000000ff */
[----:B------:R-:W-:Y:S01]  /*97e0*/  ULDC UR4, c[0x0][0x248] ;  /* 0x0000920000047ab9 */ /* 0x000fe20000000800 */
[----:B------:R2:W-:Y:S01]  /*97f0*/  @P3 STG.E.U8 desc[UR14][R10.64], R13 ;  /* 0x0000000d0a003986 */ /* 0x0005e2000c10110e */
[----:B------:R-:W-:Y:S01]  /*9800*/  VIADD R12, R0, UR4 ;  /* 0x00000004000c7c36 */ /* 0x000fe20008000000 */
[----:B------:R-:W-:Y:S01]  /*9810*/  ULDC UR4, c[0x0][0x248] ;  /* 0x0000920000047ab9 */ /* 0x000fe20000000800 */
[----:B------:R-:W-:Y:S01]  /*9820*/  ISETP.LT.AND P3, PT, R232, UR5, !P0 ;  /* 0x00000005e8007c0c */ /* 0x000fe2000c761270 */
[----:B------:R1:W-:Y:S01]  /*9830*/  @P4 STG.E.U8 desc[UR14][R2.64], R15 ;  /* 0x0000000f02004986 */ /* 0x0003e2000c10110e */
[----:B0-----:R-:W-:Y:S01]  /*9840*/  IADD3 R8, P4, R0, R59, RZ ;  /* 0x0000003b00087210 */ /* 0x001fe20007f9e0ff */
[----:B------:R-:W-:-:S03]  /*9850*/  ULDC UR5, c[0x0][0x22c] ;  /* 0x00008b0000057ab9 */ /* 0x000fc60000000800 */
[-C--:B------:R-:W-:Y:S02]  /*9860*/  LEA.HI.X.SX32 R9, R0, R60.reuse, 0x1, P4 ;  /* 0x0000003c00097211 */ /* 0x080fe400020f0eff */
[----:B------:R-:W-:Y:S01]  /*9870*/  ISETP.LT.AND P4, PT, R233, UR5, !P0 ;  /* 0x00000005e9007c0c */ /* 0x000fe2000c781270 */
[----:B------:R-:W-:Y:S01]  /*9880*/  ULDC UR5, c[0x0][0x22c] ;  /* 0x00008b0000057ab9 */ /* 0x000fe20000000800 */
[CC--:B--2---:R-:W-:Y:S02]  /*9890*/  IADD3 R10, P6, R12.reuse, R59.reuse, RZ ;  /* 0x0000003b0c0a7210 */ /* 0x0c4fe40007fde0ff */
[C---:B------:R-:W-:Y:S02]  /*98a0*/  PRMT R13, R55.reuse, 0x7772, RZ ;  /* 0x00007772370d7816 */ /* 0x040fe400000000ff */
[----:B------:R-:W-:Y:S02]  /*98b0*/  PRMT R55, R55, 0x7773, RZ ;  /* 0x0000777337377816 */ /* 0x000fe400000000ff */
[CC--:B------:R-:W-:Y:S01]  /*98c0*/  LEA.HI.X.SX32 R11, R12.reuse, R60.reuse, 0x1, P6 ;  /* 0x0000003c0c0b7211 */ /* 0x0c0fe200030f0eff */
[----:B------:R-:W-:Y:S01]  /*98d0*/  VIADD R12, R12, UR4 ;  /* 0x000000040c0c7c36 */ /* 0x000fe20008000000 */
[----:B------:R0:W-:Y:S01]  /*98e0*/  @P5 STG.E.U8 desc[UR14][R8.64], R13 ;  /* 0x0000000d08005986 */ /* 0x0001e2000c10110e */
[----:B------:R-:W-:Y:S01]  /*98f0*/  ULDC UR4, c[0x0][0x248] ;  /* 0x0000920000047ab9 */ /* 0x000fe20000000800 */
[----:B-1----:R-:W-:Y:S01]  /*9900*/  PRMT R15, R4, 0x7771, RZ ;  /* 0x00007771040f7816 */ /* 0x002fe200000000ff */
[C---:B------:R-:W-:Y:S01]  /*9910*/  VIADD R0, R12.reuse, UR4 ;  /* 0x000000040c007c36 */ /* 0x040fe20008000000 */
[----:B------:R1:W-:Y:S01]  /*9920*/  @P2 STG.E.U8 desc[UR14][R10.64], R55 ;  /* 0x000000370a002986 */ /* 0x0003e2000c10110e */
[----:B------:R-:W-:Y:S01]  /*9930*/  IADD3 R2, P2, R12, R59, RZ ;  /* 0x0000003b0c027210 */ /* 0x000fe20007f5e0ff */
[----:B------:R-:W-:Y:S01]  /*9940*/  ULDC UR4, c[0x0][0x22c] ;  /* 0x00008b0000047ab9 */ /* 0x000fe20000000800 */
[----:B------:R-:W-:Y:S01]  /*9950*/  ISETP.LT.AND P6, PT, R234, UR5, !P0 ;  /* 0x00000005ea007c0c */ /* 0x000fe2000c7c1270 */
[----:B------:R-:W-:Y:S01]  /*9960*/  ULDC UR5, c[0x0][0x22c] ;  /* 0x00008b0000057ab9 */ /* 0x000fe20000000800 */
[----:B------:R-:W-:-:S02]  /*9970*/  LEA.HI.X.SX32 R3, R12, R60, 0x1, P2 ;  /* 0x0000003c0c037211 */ /* 0x000fc400010f0eff */
[----:B------:R-:W-:Y:S02]  /*9980*/  PRMT R17, R5, 0x7770, RZ ;  /* 0x0000777005117816 */ /* 0x000fe400000000ff */
[----:B0-----:R-:W-:Y:S02]  /*9990*/  PRMT R13, R4, 0x7770, RZ ;  /* 0x00007770040d7816 */ /* 0x001fe400000000ff */
[-C--:B------:R-:W-:Y:S02]  /*99a0*/  IADD3 R8, P2, R0, R59.reuse, RZ ;  /* 0x0000003b00087210 */ /* 0x080fe40007f5e0ff */
        /* <DEDUP_REMOVED lines=8> */
[----:B------:R-:W-:Y:S01]  /*9a30*/  PRMT R25, R5, 0x7772, RZ ;  /* 0x0000777205197816 */ /* 0x000fe200000000ff */
[----:B------:R2:W-:Y:S01]  /*9a40*/  @P4 STG.E.U8 desc[UR14][R8.64], R15 ;  /* 0x0000000f08004986 */ /* 0x0005e2000c10110e */
[----:B-1----:R-:W-:-:S02]  /*9a50*/  IADD3 R10, P4, R0, R59, RZ ;  /* 0x0000003b000a7210 */ /* 0x002fc40007f9e0ff */
        /* <DEDUP_REMOVED lines=10> */
[----:B--2---:R-:W-:-:S02]  /*9b00*/  IADD3 R8, P6, R0, R59, RZ ;  /* 0x0000003b00087210 */ /* 0x004fc40007fde0ff */
[-C--:B------:R-:W-:Y:S02]  /*9b10*/  LEA.HI.X.SX32 R3, R3, R60.reuse, 0x1, P4 ;  /* 0x0000003c03037211 */ /* 0x080fe400020f0eff */
[C---:B------:R-:W-:Y:S01]  /*9b20*/  LEA.HI.X.SX32 R9, R0.reuse, R60, 0x1, P6 ;  /* 0x0000003c00097211 */ /* 0x040fe200030f0eff */
[----:B------:R-:W-:Y:S01]  /*9b30*/  VIADD R0, R0, UR4 ;  /* 0x0000000400007c36 */ /* 0x000fe20008000000 */
[----:B------:R-:W-:Y:S01]  /*9b40*/  PRMT R15, R6, 0x7770, RZ ;  /* 0x00007770060f7816 */ /* 0x000fe200000000ff */
[----:B------:R1:W-:Y:S01]  /*9b50*/  @P5 STG.E.U8 desc[UR14][R2.64], R13 ;  /* 0x0000000d02005986 */ /* 0x0003e2000c10110e */
[----:B------:R-:W-:Y:S01]  /*9b60*/  ULDC UR4, c[0x0][0x248] ;  /* 0x0000920000047ab9 */ /* 0x000fe20000000800 */
[----:B------:R-:W-:Y:S01]  /*9b70*/  ISETP.LT.AND P4, PT, R238, UR5, !P0 ;  /* 0x00000005ee007c0c */ /* 0x000fe2000c781270 */
[C---:B------:R-:W-:Y:S01]  /*9b80*/  VIADD R12, R0.reuse, UR4 ;  /* 0x00000004000c7c36 */ /* 0x040fe20008000000 */
[----:B------:R2:W-:Y:S01]  /*9b90*/  @P3 STG.E.U8 desc[UR14][R8.64], R15 ;  /* 0x0000000f08003986 */ /* 0x0005e2000c10110e */
[----:B0-----:R-:W-:Y:S01]  /*9ba0*/  IADD3 R10, P3, R0, R59, RZ ;  /* 0x0000003b000a7210 */ /* 0x001fe20007f7e0ff */
[----:B------:R-:W-:Y:S01]  /*9bb0*/  ULDC UR4, c[0x0][0x22c] ;  /* 0x00008b0000047ab9 */ /* 0x000fe20000000800 */
[----:B------:R-:W-:Y:S01]  /*9bc0*/  ULDC UR5, c[0x0][0x22c] ;  /* 0x00008b0000057ab9 */ /* 0x000fe20000000800 */
[----:B------:R-:W-:-:S02]  /*9bd0*/  PRMT R17, R7, 0x7771, RZ ;  /* 0x0000777107117816 */ /* 0x000fc400000000ff */
[-C--:B------:R-:W-:Y:S02]  /*9be0*/  LEA.HI.X.SX32 R11, R0, R60.reuse, 0x1, P3 ;  /* 0x0000003c000b7211 */ /* 0x080fe400018f0eff */
[----:B-1----:R-:W-:Y:S02]  /*9bf0*/  PRMT R13, R6, 0x7771, RZ ;  /* 0x00007771060d7816 */ /* 0x002fe400000000ff */
[CC--:B------:R-:W-:Y:S02]  /*9c00*/  IADD3 R2, P5, R12.reuse, R59.reuse, RZ ;  /* 0x0000003b0c027210 */ /* 0x0c0fe40007fbe0ff */
[----:B--2---:R-:W-:Y:S01]  /*9c10*/  PRMT R15, R7, 0x7770, RZ ;  /* 0x00007770070f7816 */ /* 0x004fe200000000ff */
[----:B------:R0:W-:Y:S01]  /*9c20*/  @P2 STG.E.U8 desc[UR14][R10.64], R13 ;  /* 0x0000000d0a002986 */ /* 0x0001e2000c10110e */
[----:B------:R-:W-:Y:S01]  /*9c30*/  ISETP.LT.AND P2, PT, R241, UR4, !P0 ;  /* 0x00000004f1007c0c */ /* 0x000fe2000c741270 */
[----:B------:R-:W-:Y:S01]  /*9c40*/  ULDC UR4, c[0x0][0x248] ;  /* 0x0000920000047ab9 */ /* 0x000fe20000000800 */
[CC--:B------:R-:W-:Y:S01]  /*9c50*/  LEA.HI.X.SX32 R3, R12.reuse, R60.reuse, 0x1, P5 ;  /* 0x0000003c0c037211 */ /* 0x0c0fe200028f0eff */
[----:B------:R-:W-:Y:S01]  /*9c60*/  VIADD R12, R12, UR4 ;  /* 0x000000040c0c7c36 */ /* 0x000fe20008000000 */
[----:B------:R-:W-:Y:S01]  /*9c70*/  ISETP.LT.AND P6, PT, R239, UR5, !P0 ;  /* 0x00000005ef007c0c */ /* 0x000fe2000c7c1270 */
[----:B------:R-:W-:Y:S01]  /*9c80*/  ULDC UR4, c[0x0][0x248] ;  /* 0x0000920000047ab9 */ /* 0x000fe20000000800 */
[----:B------:R-:W-:Y:S01]  /*9c90*/  ULDC UR5, c[0x0][0x22c] ;  /* 0x00008b0000057ab9 */ /* 0x000fe20000000800 */
[----:B------:R1:W-:Y:S01]  /*9ca0*/  @P4 STG.E.U8 desc[UR14][R2.64], R15 ;  /* 0x0000000f02004986 */ /* 0x0003e2000c10110e */
[CC--:B------:R-:W-:Y:S01]  /*9cb0*/  IADD3 R8, P4, R12.reuse, R59.reuse, RZ ;  /* 0x0000003b0c087210 */ /* 0x0c0fe20007f9e0ff */
[----:B------:R-:W-:Y:S01]  /*9cc0*/  VIADD R0, R12, UR4 ;  /* 0x000000040c007c36 */ /* 0x000fe20008000000 */
[----:B------:R-:W-:Y:S01]  /*9cd0*/  ULDC UR4, c[0x0][0x248] ;  /* 0x0000920000047ab9 */ /* 0x000fe20000000800 */
[----:B------:R-:W-:Y:S01]  /*9ce0*/  ISETP.LT.AND P3, PT, R240, UR5, !P0 ;  /* 0x00000005f0007c0c */ /* 0x000fe2000c761270 */
[----:B------:R-:W-:Y:S01]  /*9cf0*/  ULDC UR5, c[0x0][0x22c] ;  /* 0x00008b0000057ab9 */ /* 0x000fe20000000800 */
[----:B------:R-:W-:Y:S01]  /*9d00*/  LEA.HI.X.SX32 R9, R12, R60, 0x1, P4 ;  /* 0x0000003c0c097211 */ /* 0x000fe200020f0eff */
[C---:B------:R-:W-:Y:S01]  /*9d10*/  VIADD R12, R0.reuse, UR4 ;  /* 0x00000004000c7c36 */ /* 0x040fe20008000000 */
[----:B------:R-:W-:Y:S01]  /*9d20*/  ULDC UR4, c[0x0][0x248] ;  /* 0x0000920000047ab9 */ /* 0x000fe20000000800 */
[----:B0-----:R-:W-:-:S02]  /*9d30*/  IADD3 R10, P4, R0, R59, RZ ;  /* 0x0000003b000a7210 */ /* 0x001fc40007f9e0ff */
[----:B------:R0:W-:Y:S01]  /*9d40*/  @P6 STG.E.U8 desc[UR14][R8.64], R17 ;  /* 0x0000001108006986 */ /* 0x0001e2000c10110e */
[-C--:B-1----:R-:W-:Y:S02]  /*9d50*/  IADD3 R2, P6, R12, R59.reuse, RZ ;  /* 0x0000003b0c027210 */ /* 0x082fe40007fde0ff */
[----:B------:R-:W-:Y:S01]  /*9d60*/  ISETP.LT.AND P5, PT, R242, UR5, !P0 ;  /* 0x00000005f2007c0c */ /* 0x000fe2000c7a1270 */
[----:B------:R-:W-:Y:S01]  /*9d70*/  ULDC UR5, c[0x0][0x22c] ;  /* 0x00008b0000057ab9 */ /* 0x000fe20000000800 */
[CC--:B------:R-:W-:Y:S01]  /*9d80*/  LEA.HI.X.SX32 R3, R12.reuse, R60.reuse, 0x1, P6 ;  /* 0x0000003c0c037211 */ /* 0x0c0fe200030f0eff */
[----:B------:R-:W-:Y:S01]  /*9d90*/  VIADD R12, R12, UR4 ;  /* 0x000000040c0c7c36 */ /* 0x000fe20008000000 */
[----:B------:R-:W-:Y:S01]  /*9da0*/  ULDC UR4, c[0x0][0x248] ;  /* 0x0000920000047ab9 */ /* 0x000fe20000000800 */
[----:B------:R-:W-:Y:S02]  /*9db0*/  PRMT R13, R4, 0x7772, RZ ;  /* 0x00007772040d7816 */ /* 0x000fe400000000ff */
[----:B------:R-:W-:Y:S01]  /*9dc0*/  LEA.HI.X.SX32 R11, R0, R60, 0x1, P4 ;  /* 0x0000003c000b7211 */ /* 0x000fe200020f0eff */
[----:B------:R-:W-:Y:S01]  /*9dd0*/  VIADD R0, R12, UR4 ;  /* 0x000000040c007c36 */ /* 0x000fe20008000000 */
[----:B------:R-:W-:Y:S01]  /*9de0*/  PRMT R15, R4, 0x7773, RZ ;  /* 0x00007773040f7816 */ /* 0x000fe200000000ff */
[----:B------:R-:W-:Y:S01]  /*9df0*/  ULDC UR4, c[0x0][0x248] ;  /* 0x0000920000047ab9 */ /* 0x000fe20000000800 */
[----:B------:R-:W-:Y:S01]  /*9e00*/  ISETP.LT.AND P4, PT, R243, UR5, !P0 ;  /* 0x00000005f3007c0c */ /* 0x000fe2000c781270 */
[----:B------:R-:W-:Y:S01]  /*9e10*/  ULDC UR5, c[0x0][0x22c] ;  /* 0x00008b0000057ab9 */ /* 0x000fe20000000800 */
[----:B------:R1:W-:Y:S01]  /*9e20*/  @P3 STG.E.U8 desc[UR14][R10.64], R13 ;  /* 0x0000000d0a003986 */ /* 0x0003e2000c10110e */
[----:B------:R-:W-:Y:S01]  /*9e30*/  VIADD R4, R0, UR4 ;  /* 0x0000000400047c36 */ /* 0x000fe20008000000 */
[----:B------:R-:W-:Y:S01]  /*9e40*/  ISETP.LT.AND P3, PT, R244, UR5, !P0 ;  /* 0x00000005f4007c0c */ /* 0x000fe2000c761270 */
[----:B------:R-:W-:Y:S01]  /*9e50*/  ULDC UR5, c[0x0][0x248] ;  /* 0x0000920000057ab9 */ /* 0x000fe20000000800 */
[----:B------:R2:W-:Y:S01]  /*9e60*/  @P2 STG.E.U8 desc[UR14][R2.64], R15 ;  /* 0x0000000f02002986 */ /* 0x0005e2000c10110e */
[----:B0-----:R-:W-:Y:S01]  /*9e70*/  IADD3 R8, P2, R12, R59, RZ ;  /* 0x0000003b0c087210 */ /* 0x001fe20007f5e0ff */
[----:B------:R-:W-:Y:S01]  /*9e80*/  ULDC UR4, c[0x0][0x248] ;  /* 0x0000920000047ab9 */ /* 0x000fe20000000800 */
[----:B------:R-:W-:-:S02]  /*9e90*/  PRMT R23, R5, 0x7773, RZ ;  /* 0x0000777305177816 */ /* 0x000fc400000000ff */
[-C--:B------:R-:W-:Y:S02]  /*9ea0*/  LEA.HI.X.SX32 R9, R12, R60.reuse, 0x1, P2 ;  /* 0x0000003c0c097211 */ /* 0x080fe400010f0eff */
[----:B------:R-:W-:Y:S01]  /*9eb0*/  PRMT R21, R6, 0x7772, RZ ;  /* 0x0000777206157816 */ /* 0x000fe200000000ff */
[----:B-1----:R-:W-:Y:S01]  /*9ec0*/  VIADD R13, R4, UR5 ;  /* 0x00000005040d7c36 */ /* 0x002fe20008000000 */
[-C--:B------:R-:W-:Y:S01]  /*9ed0*/  IADD3 R10, P2, R0, R59.reuse, RZ ;  /* 0x0000003b000a7210 */ /* 0x080fe20007f5e0ff */
[----:B------:R-:W-:Y:S01]  /*9ee0*/  ULDC UR5, c[0x0][0x248] ;  /* 0x0000920000057ab9 */ /* 0x000fe20000000800 */
[----:B------:R-:W-:Y:S01]  /*9ef0*/  PRMT R19, R6, 0x7773, RZ ;  /* 0x0000777306137816 */ /* 0x000fe200000000ff */
[----:B--2---:R-:W-:Y:S01]  /*9f00*/  VIADD R15, R13, UR4 ;  /* 0x000000040d0f7c36 */ /* 0x004fe20008000000 */
[-C--:B------:R-:W-:Y:S01]  /*9f10*/  LEA.HI.X.SX32 R11, R0, R60.reuse, 0x1, P2 ;  /* 0x0000003c000b7211 */ /* 0x080fe200010f0eff */
[----:B------:R-:W-:Y:S01]  /*9f20*/  ULDC UR4, c[0x0][0x22c] ;  /* 0x00008b0000047ab9 */ /* 0x000fe20000000800 */
[CC--:B------:R-:W-:Y:S01]  /*9f30*/  IADD3 R2, P6, R4.reuse, R59.reuse, RZ ;  /* 0x0000003b04027210 */ /* 0x0c0fe20007fde0ff */
[C---:B------:R-:W-:Y:S01]  /*9f40*/  VIADD R0, R15.reuse, UR5 ;  /* 0x000000050f007c36 */ /* 0x040fe20008000000 */
[----:B------:R-:W-:Y:S01]  /*9f50*/  IADD3 R14, P2, R15, R59, RZ ;  /* 0x0000003b0f0e7210 */ /* 0x000fe20007f5e0ff */
[----:B------:R0:W-:Y:S01]  /*9f60*/  @P5 STG.E.U8 desc[UR14][R8.64], R25 ;  /* 0x0000001908005986 */ /* 0x0001e2000c10110e */
[----:B------:R-:W-:-:S02]  /*9f70*/  LEA.HI.X.SX32 R3, R4, R60, 0x1, P6 ;  /* 0x0000003c04037211 */ /* 0x000fc400030f0eff */
[-C--:B------:R-:W-:Y:S01]  /*9f80*/  LEA.HI.X.SX32 R15, R15, R60.reuse, 0x1, P2 ;  /* 0x0000003c0f0f7211 */ /* 0x080fe200010f0eff */
[----:B------:R0:W-:Y:S01]  /*9f90*/  @P4 STG.E.U8 desc[UR14][R10.64], R23 ;  /* 0x000000170a004986 */ /* 0x0001e2000c10110e */
[----:B------:R-:W-:Y:S02]  /*9fa0*/  ISETP.LT.AND P2, PT, R245, UR6, !P0 ;  /* 0x00000006f5007c0c */ /* 0x000fe4000c741270 */
[----:B------:R-:W-:Y:S01]  /*9fb0*/  ISETP.LT.AND P0, PT, R181, UR4, !P0 ;  /* 0x00000004b5007c0c */ /* 0x000fe2000c701270 */
[----:B------:R0:W-:Y:S01]  /*9fc0*/  @P3 STG.E.U8 desc[UR14][R2.64], R21 ;  /* 0x0000001502003986 */ /* 0x0001e2000c10110e */
[----:B------:R-:W-:Y:S02]  /*9fd0*/  IADD3 R12, P6, R13, R59, RZ ;  /* 0x0000003b0d0c7210 */ /* 0x000fe40007fde0ff */
[----:B------:R-:W-:Y:S02]  /*9fe0*/  PRMT R5, R7, 0x7773, RZ ;  /* 0x0000777307057816 */ /* 0x000fe400000000ff */
[----:B------:R-:W-:-:S02]  /*9ff0*/  LEA.HI.X.SX32 R13, R13, R60, 0x1, P6 ;  /* 0x0000003c0d0d7211 */ /* 0x000fc400030f0eff */
[----:B------:R-:W-:Y:S02]  /*a000*/  PRMT R7, R7, 0x7772, RZ ;  /* 0x0000777207077816 */ /* 0x000fe400000000ff */
[C---:B------:R-:W-:Y:S01]  /*a010*/  IADD3 R16, P6, R0.reuse, R59, RZ ;  /* 0x0000003b00107210 */ /* 0x040fe20007fde0ff */
[----:B------:R0:W-:Y:S03]  /*a020*/  @P2 STG.E.U8 desc[UR14][R12.64], R19 ;  /* 0x000000130c002986 */ /* 0x0001e6000c10110e */
[----:B------:R-:W-:Y:S01]  /*a030*/  LEA.HI.X.SX32 R17, R0, R60, 0x1, P6 ;  /* 0x0000003c00117211 */ /* 0x000fe200030f0eff */
[----:B------:R0:W-:Y:S01]  /*a040*/  @P0 STG.E.U8 desc[UR14][R14.64], R7 ;  /* 0x000000070e000986 */ /* 0x0001e2000c10110e */
[----:B------:R-:W-:Y:S07]  /*a050*/  @!P1 EXIT ;  /* 0x000000000000994d */ /* 0x000fee0003800000 */
[----:B------:R-:W-:Y:S01]  /*a060*/  STG.E.U8 desc[UR14][R16.64], R5 ;  /* 0x0000000510007986 */ /* 0x000fe2000c10110e */
[----:B------:R-:W-:Y:S05]  /*a070*/  EXIT ;  /* 0x000000000000794d */ /* 0x000fea0003800000 */
.L_x_2:
[----:B------:R-:W-:-:S00]  /*a080*/  BRA `(.L_x_2) ;  /* 0xfffffffc00fc7947 */ /* 0x000fc0000383ffff */
[----:B------:R-:W-:-:S00]  /*a090*/  NOP ;  /* 0x0000000000007918 */ /* 0x000fc00000000000 */
        /* <DEDUP_REMOVED lines=14> */
.L_x_3:


//--------------------- .nv.shared.matmul_kernel  --------------------------
	.section	.nv.shared.matmul_kernel,"aw",@nobits
	.sectionflags	@""
	.align	16
	.zero		1024


//--------------------- .nv.shared.reserved.0     --------------------------
	.section	.nv.shared.reserved.0,"aw",@nobits
	.weak		__nv_reservedSMEM_offset_0_alias
	.size		__nv_reservedSMEM_offset_0_alias, 0, 0
	.other		__nv_reservedSMEM_offset_0_alias,@"STO_CUDA_RESERVED_SHARED STV_DEFAULT"
__nv_reservedSMEM_offset_0_alias:
	.zero		0


//--------------------- .nv.constant0.matmul_kernel --------------------------
	.section	.nv.constant0.matmul_kernel,"a",@progbits
	.sectionflags	@""
	.align	4
.nv.constant0.matmul_kernel:
	.zero		608


//--------------------- SYMBOLS --------------------------

	.type		.nv.reservedSmem.offset0,@object
	.size		.nv.reservedSmem.offset0,0x4
